	.target	sm_90a

	.elftype	@"ET_EXEC"


//--------------------- .note.nv.tkinfo           --------------------------
	.section	.note.nv.tkinfo,"",@"SHT_NOTE"
	.sectionflags	@"SHF_NOTE_NV_TKINFO"
	.tkinfo
        /*0018*/ 	.word	0x00000002
        /*0030*/ 	.string	""
        /*0030*/ 	.string	"ptxas"
        /*0030*/ 	.string	"Cuda compilation tools, release 13.0, V13.0.88"
        /*0030*/ 	.string	"Build cuda_13.0.r13.0/compiler.36424714_0"
        /*0030*/ 	.string	"-arch sm_90a -m 64 "



//--------------------- .note.nv.cuinfo           --------------------------
	.section	.note.nv.cuinfo,"",@"SHT_NOTE"
	.sectionflags	@"SHF_NOTE_NV_CUINFO"
        /*0018*/ 	.short	0x0002
        /*001a*/ 	.short	0x005a
        /*001c*/ 	.short	0x0082
	.zero		2


//--------------------- .nv.info                  --------------------------
	.section	.nv.info,"",@"SHT_CUDA_INFO"
	.align	4


	//----- nvinfo : EIATTR_REGCOUNT
	.align		4
        /*0000*/ 	.byte	0x04, 0x2f
        /*0002*/ 	.short	(.L_15 - .L_14)
	.align		4
.L_14:
        /*0004*/ 	.word	index@(_ZN7cutlass13device_kernelINS_4gemm6kernel13GemmUniversalIN4cute5tupleIJiiiiEEENS1_10collective13CollectiveMmaINS1_34MainloopSm90TmaGmmaWarpSpecializedILi3ENS5_IJNS4_1CILi1EEESB_SB_EEENS1_32KernelTmaWarpSpecializedPingpongEEENS5_IJNSA_ILi64EEENSA_ILi128EEESG_EEEaNS5_IJlSB_lEEEaSI_NS4_8TiledMMAINS4_8MMA_AtomIJNS4_4SM904GMMA27MMA_64x128x32_S32S8S8_SS_TNEEEENS4_6LayoutISC_NS5_IJNSA_ILi0EEESQ_SQ_EEEEENS5_IJNS4_10UnderscoreEST_ST_EEEEENS4_13SM90_TMA_LOADENS4_14ComposedLayoutINS4_7SwizzleILi3ELi4ELi3EEENS4_18smem_ptr_flag_bitsILi8EEENSP_INS5_IJNSA_ILi8EEESG_EEENS5_IJSG_SB_EEEEEEEvNS4_8identityESW_S16_vS17_EENS_8epilogue10collective6detail29Sm90TmaWarpSpecializedAdapterINS1A_15DefaultEpilogueIaSI_SI_NS19_6thread17LinearCombinationIaLi1EiiLNS1E_9ScaleType4KindE0ELNS_15FloatRoundStyleE2EaEENS1_15EpilogueDefaultEEEEEvvEEEEvNT_6ParamsE)
        /*0008*/ 	.word	0x000000a8


	//----- nvinfo : EIATTR_FRAME_SIZE
	.align		4
.L_15:
        /*000c*/ 	.byte	0x04, 0x11
        /*000e*/ 	.short	(.L_17 - .L_16)
	.align		4
.L_16:
        /*0010*/ 	.word	index@(_ZN7cutlass13device_kernelINS_4gemm6kernel13GemmUniversalIN4cute5tupleIJiiiiEEENS1_10collective13CollectiveMmaINS1_34MainloopSm90TmaGmmaWarpSpecializedILi3ENS5_IJNS4_1CILi1EEESB_SB_EEENS1_32KernelTmaWarpSpecializedPingpongEEENS5_IJNSA_ILi64EEENSA_ILi128EEESG_EEEaNS5_IJlSB_lEEEaSI_NS4_8TiledMMAINS4_8MMA_AtomIJNS4_4SM904GMMA27MMA_64x128x32_S32S8S8_SS_TNEEEENS4_6LayoutISC_NS5_IJNSA_ILi0EEESQ_SQ_EEEEENS5_IJNS4_10UnderscoreEST_ST_EEEEENS4_13SM90_TMA_LOADENS4_14ComposedLayoutINS4_7SwizzleILi3ELi4ELi3EEENS4_18smem_ptr_flag_bitsILi8EEENSP_INS5_IJNSA_ILi8EEESG_EEENS5_IJSG_SB_EEEEEEEvNS4_8identityESW_S16_vS17_EENS_8epilogue10collective6detail29Sm90TmaWarpSpecializedAdapterINS1A_15DefaultEpilogueIaSI_SI_NS19_6thread17LinearCombinationIaLi1EiiLNS1E_9ScaleType4KindE0ELNS_15FloatRoundStyleE2EaEENS1_15EpilogueDefaultEEEEEvvEEEEvNT_6ParamsE)
        /*0014*/ 	.word	0x00000008


	//----- nvinfo : EIATTR_MIN_STACK_SIZE
	.align		4
.L_17:
        /*0018*/ 	.byte	0x04, 0x12
        /*001a*/ 	.short	(.L_19 - .L_18)
	.align		4
.L_18:
        /*001c*/ 	.word	index@(_ZN7cutlass13device_kernelINS_4gemm6kernel13GemmUniversalIN4cute5tupleIJiiiiEEENS1_10collective13CollectiveMmaINS1_34MainloopSm90TmaGmmaWarpSpecializedILi3ENS5_IJNS4_1CILi1EEESB_SB_EEENS1_32KernelTmaWarpSpecializedPingpongEEENS5_IJNSA_ILi64EEENSA_ILi128EEESG_EEEaNS5_IJlSB_lEEEaSI_NS4_8TiledMMAINS4_8MMA_AtomIJNS4_4SM904GMMA27MMA_64x128x32_S32S8S8_SS_TNEEEENS4_6LayoutISC_NS5_IJNSA_ILi0EEESQ_SQ_EEEEENS5_IJNS4_10UnderscoreEST_ST_EEEEENS4_13SM90_TMA_LOADENS4_14ComposedLayoutINS4_7SwizzleILi3ELi4ELi3EEENS4_18smem_ptr_flag_bitsILi8EEENSP_INS5_IJNSA_ILi8EEESG_EEENS5_IJSG_SB_EEEEEEEvNS4_8identityESW_S16_vS17_EENS_8epilogue10collective6detail29Sm90TmaWarpSpecializedAdapterINS1A_15DefaultEpilogueIaSI_SI_NS19_6thread17LinearCombinationIaLi1EiiLNS1E_9ScaleType4KindE0ELNS_15FloatRoundStyleE2EaEENS1_15EpilogueDefaultEEEEEvvEEEEvNT_6ParamsE)
        /*0020*/ 	.word	0x00000008
.L_19:


//--------------------- .nv.compat                --------------------------
	.section	.nv.compat,"",@"SHT_CUDA_COMPAT_INFO"
	.align	4
        /*0000*/ 	.byte	0x02, 0x09, 0x01, 0x00, 0x02, 0x02, 0x04, 0x00, 0x02, 0x05, 0x05, 0x00, 0x03, 0x07, 0x01, 0x01
        /*0010*/ 	.byte	0x02, 0x03, 0x01, 0x00, 0x02, 0x06, 0x01, 0x00, 0x04, 0x0b, 0x08, 0x00, 0x00, 0x00, 0x00, 0x00
        /*0020*/ 	.byte	0x00, 0x00, 0x00, 0x00


//--------------------- .nv.info._ZN7cutlass13device_kernelINS_4gemm6kernel13GemmUniversalIN4cute5tupleIJiiiiEEENS1_10collective13CollectiveMmaINS1_34MainloopSm90TmaGmmaWarpSpecializedILi3ENS5_IJNS4_1CILi1EEESB_SB_EEENS1_32KernelTmaWarpSpecializedPingpongEEENS5_IJNSA_ILi64EEENSA_ILi128EEESG_EEEaNS5_IJlSB_lEEEaSI_NS4_8TiledMMAINS4_8MMA_AtomIJNS4_4SM904GMMA27MMA_64x128x32_S32S8S8_SS_TNEEEENS4_6LayoutISC_NS5_IJNSA_ILi0EEESQ_SQ_EEEEENS5_IJNS4_10UnderscoreEST_ST_EEEEENS4_13SM90_TMA_LOADENS4_14ComposedLayoutINS4_7SwizzleILi3ELi4ELi3EEENS4_18smem_ptr_flag_bitsILi8EEENSP_INS5_IJNSA_ILi8EEESG_EEENS5_IJSG_SB_EEEEEEEvNS4_8identityESW_S16_vS17_EENS_8epilogue10collective6detail29Sm90TmaWarpSpecializedAdapterINS1A_15DefaultEpilogueIaSI_SI_NS19_6thread17LinearCombinationIaLi1EiiLNS1E_9ScaleType4KindE0ELNS_15FloatRoundStyleE2EaEENS1_15EpilogueDefaultEEEEEvvEEEEvNT_6ParamsE --------------------------
	.section	.nv.info._ZN7cutlass13device_kernelINS_4gemm6kernel13GemmUniversalIN4cute5tupleIJiiiiEEENS1_10collective13CollectiveMmaINS1_34MainloopSm90TmaGmmaWarpSpecializedILi3ENS5_IJNS4_1CILi1EEESB_SB_EEENS1_32KernelTmaWarpSpecializedPingpongEEENS5_IJNSA_ILi64EEENSA_ILi128EEESG_EEEaNS5_IJlSB_lEEEaSI_NS4_8TiledMMAINS4_8MMA_AtomIJNS4_4SM904GMMA27MMA_64x128x32_S32S8S8_SS_TNEEEENS4_6LayoutISC_NS5_IJNSA_ILi0EEESQ_SQ_EEEEENS5_IJNS4_10UnderscoreEST_ST_EEEEENS4_13SM90_TMA_LOADENS4_14ComposedLayoutINS4_7SwizzleILi3ELi4ELi3EEENS4_18smem_ptr_flag_bitsILi8EEENSP_INS5_IJNSA_ILi8EEESG_EEENS5_IJSG_SB_EEEEEEEvNS4_8identityESW_S16_vS17_EENS_8epilogue10collective6detail29Sm90TmaWarpSpecializedAdapterINS1A_15DefaultEpilogueIaSI_SI_NS19_6thread17LinearCombinationIaLi1EiiLNS1E_9ScaleType4KindE0ELNS_15FloatRoundStyleE2EaEENS1_15EpilogueDefaultEEEEEvvEEEEvNT_6ParamsE,"",@"SHT_CUDA_INFO"
	.sectionflags	@""
	.align	4


	//----- nvinfo : EIATTR_CUDA_API_VERSION
	.align		4
        /*0000*/ 	.byte	0x04, 0x37
        /*0002*/ 	.short	(.L_21 - .L_20)
.L_20:
        /*0004*/ 	.word	0x00000082


	//----- nvinfo : EIATTR_KPARAM_INFO
	.align		4
.L_21:
        /*0008*/ 	.byte	0x04, 0x17
        /*000a*/ 	.short	(.L_23 - .L_22)
.L_22:
        /*000c*/ 	.word	0x00000000
        /*0010*/ 	.short	0x0000
        /*0012*/ 	.short	0x0070
        /*0014*/ 	.byte	0x00, 0xf0, 0x01, 0x10


	//----- nvinfo : EIATTR_SPARSE_MMA_MASK
	.align		4
.L_23:
        /*0018*/ 	.byte	0x03, 0x50
        /*001a*/ 	.short	0x0000


	//----- nvinfo : EIATTR_MAXREG_COUNT
	.align		4
        /*001c*/ 	.byte	0x03, 0x1b
        /*001e*/ 	.short	0x00a8


	//----- nvinfo : EIATTR_NUM_BARRIERS
	.align		4
        /*0020*/ 	.byte	0x02, 0x4c
        /*0022*/ 	.byte	0x01
	.zero		1


	//----- nvinfo : EIATTR_EXTERNS
	.align		4
        /*0024*/ 	.byte	0x04, 0x0f
        /*0026*/ 	.short	(.L_25 - .L_24)


	//   ....[0]....
	.align		4
.L_24:
        /*0028*/ 	.word	index@(__assertfail)


	//----- nvinfo : EIATTR_ANNOTATIONS
	.align		4
.L_25:
        /*002c*/ 	.byte	0x04, 0x55
        /*002e*/ 	.short	(.L_27 - .L_26)


	//   ....[0]....
.L_26:
        /*0030*/ 	.word	0x00000001
        /*0034*/ 	.byte	0xb0, 0x0a, 0x00, 0x00, 0x01, 0x00, 0x00, 0x00, 0xd0, 0x11, 0x00, 0x00, 0x01, 0x00, 0x00, 0x00
        /*0044*/ 	.byte	0x50, 0x53, 0x00, 0x00, 0x01, 0x00, 0x00, 0x00, 0x10, 0x5f, 0x00, 0x00


	//----- nvinfo : EIATTR_MERCURY_ISA_VERSION
	.align		4
.L_27:
        /*0050*/ 	.byte	0x03, 0x5f
        /*0052*/ 	.short	0x0101


	//----- nvinfo : EIATTR_INT_WARP_WIDE_INSTR_OFFSETS
	.align		4
        /*0054*/ 	.byte	0x04, 0x31
        /*0056*/ 	.short	(.L_29 - .L_28)


	//   ....[0]....
.L_28:
        /*0058*/ 	.word	0x00000410


	//   ....[1]....
        /*005c*/ 	.word	0x00000430


	//   ....[2]....
        /*0060*/ 	.word	0x000004b0


	//   ....[3]....
        /*0064*/ 	.word	0x000004c0


	//   ....[4]....
        /*0068*/ 	.word	0x000004d0


	//   ....[5]....
        /*006c*/ 	.word	0x000004f0


	//   ....[6]....
        /*0070*/ 	.word	0x00000540


	//   ....[7]....
        /*0074*/ 	.word	0x00000560


	//----- nvinfo : EIATTR_COOP_GROUP_MASK_REGIDS
	.align		4
.L_29:
        /*0078*/ 	.byte	0x04, 0x29
        /*007a*/ 	.short	(.L_31 - .L_30)


	//   ....[0]....
.L_30:
        /*007c*/ 	.word	0xffffffff


	//   ....[1]....
        /*0080*/ 	.word	0xffffffff


	//   ....[2]....
        /*0084*/ 	.word	0xffffffff


	//   ....[3]....
        /*0088*/ 	.word	0xffffffff


	//   ....[4]....
        /*008c*/ 	.word	0xffffffff


	//   ....[5]....
        /*0090*/ 	.word	0xffffffff


	//----- nvinfo : EIATTR_COOP_GROUP_INSTR_OFFSETS
	.align		4
.L_31:
        /*0094*/ 	.byte	0x04, 0x28
        /*0096*/ 	.short	(.L_33 - .L_32)


	//   ....[0]....
.L_32:
        /*0098*/ 	.word	0x00000070


	//   ....[1]....
        /*009c*/ 	.word	0x00000080


	//   ....[2]....
        /*00a0*/ 	.word	0x00000140


	//   ....[3]....
        /*00a4*/ 	.word	0x000002b0


	//   ....[4]....
        /*00a8*/ 	.word	0x000002f0


	//   ....[5]....
        /*00ac*/ 	.word	0x00000330


	//----- nvinfo : EIATTR_REG_RECONFIG
	.align		4
.L_33:
        /*00b0*/ 	.byte	0x01, 0x54
	.zero		2


	//----- nvinfo : EIATTR_SYSCALL_OFFSETS
	.align		4
        /*00b4*/ 	.byte	0x04, 0x46
        /*00b6*/ 	.short	(.L_35 - .L_34)


	//   ....[0]....
.L_34:
        /*00b8*/ 	.word	0x00001610


	//----- nvinfo : EIATTR_MBARRIER_INSTR_OFFSETS
	.align		4
.L_35:
        /*00bc*/ 	.byte	0x04, 0x39
        /*00be*/ 	.short	(.L_37 - .L_36)


	//   ....[0]....
.L_36:
        /*00c0*/ 	.word	0x00000240
        /*00c4*/ 	.word	0x000000ff
        /*00c8*/ 	.word	0x00000000
        /*00cc*/ 	.short	0x0100
        /*00ce*/ 	.byte	0x08
	.zero		1


	//   ....[1]....
        /*00d0*/ 	.word	0x00000250
        /*00d4*/ 	.word	0x000000ff
        /*00d8*/ 	.word	0x00000018
        /*00dc*/ 	.short	0x0100
        /*00de*/ 	.byte	0x08
	.zero		1


	//   ....[2]....
        /*00e0*/ 	.word	0x00000260
        /*00e4*/ 	.word	0x000000ff
        /*00e8*/ 	.word	0x00000008
        /*00ec*/ 	.short	0x0100
        /*00ee*/ 	.byte	0x08
	.zero		1


	//   ....[3]....
        /*00f0*/ 	.word	0x00000270
        /*00f4*/ 	.word	0x000000ff
        /*00f8*/ 	.word	0x00000020
        /*00fc*/ 	.short	0x0100
        /*00fe*/ 	.byte	0x08
	.zero		1


	//   ....[4]....
        /*0100*/ 	.word	0x00000280
        /*0104*/ 	.word	0x000000ff
        /*0108*/ 	.word	0x00000010
        /*010c*/ 	.short	0x0100
        /*010e*/ 	.byte	0x08
	.zero		1


	//   ....[5]....
        /*0110*/ 	.word	0x00000290
        /*0114*/ 	.word	0x000000ff
        /*0118*/ 	.word	0x00000028
        /*011c*/ 	.short	0x0100
        /*011e*/ 	.byte	0x08
	.zero		1


	//   ....[6]....
        /*0120*/ 	.word	0x000005a0
        /*0124*/ 	.word	0x000000ff
        /*0128*/ 	.word	0x00000060
        /*012c*/ 	.short	0x0100
        /*012e*/ 	.byte	0x08
	.zero		1


	//   ....[7]....
        /*0130*/ 	.word	0x00000610
        /*0134*/ 	.word	0x000000ff
        /*0138*/ 	.word	0x00000068
        /*013c*/ 	.short	0x0100
        /*013e*/ 	.byte	0x08
	.zero		1


	//   ....[8]....
        /*0140*/ 	.word	0x00000630
        /*0144*/ 	.word	0x000000ff
        /*0148*/ 	.word	0x00000040
        /*014c*/ 	.short	0x0100
        /*014e*/ 	.byte	0x09
	.zero		1


	//   ....[9]....
        /*0150*/ 	.word	0x00000640
        /*0154*/ 	.word	0x000000ff
        /*0158*/ 	.word	0x00000048
        /*015c*/ 	.short	0x0100
        /*015e*/ 	.byte	0x09
	.zero		1


	//   ....[10]....
        /*0160*/ 	.word	0x00000650
        /*0164*/ 	.word	0x000000ff
        /*0168*/ 	.word	0x00000050
        /*016c*/ 	.short	0x0100
        /*016e*/ 	.byte	0x09
	.zero		1


	//   ....[11]....
        /*0170*/ 	.word	0x00000660
        /*0174*/ 	.word	0x000000ff
        /*0178*/ 	.word	0x00000058
        /*017c*/ 	.short	0x0100
        /*017e*/ 	.byte	0x09
	.zero		1


	//   ....[12]....
        /*0180*/ 	.word	0x000014d0
        /*0184*/ 	.word	0x000000ff
        /*0188*/ 	.word	0xfffffff8
        /*018c*/ 	.short	0x010a
        /*018e*/ 	.byte	0x2b
	.zero		1


	//   ....[13]....
        /*0190*/ 	.word	0x000016a0
        /*0194*/ 	.word	0x00000003
        /*0198*/ 	.word	0x00000000
        /*019c*/ 	.short	0x010a
        /*019e*/ 	.byte	0x3f
	.zero		1


	//   ....[14]....
        /*01a0*/ 	.word	0x00001700
        /*01a4*/ 	.word	0x00000003
        /*01a8*/ 	.word	0x00000000
        /*01ac*/ 	.short	0x010a
        /*01ae*/ 	.byte	0x3f
	.zero		1


	//   ....[15]....
        /*01b0*/ 	.word	0x00001a60
        /*01b4*/ 	.word	0x000000ff
        /*01b8*/ 	.word	0x00000000
        /*01bc*/ 	.short	0x010a
        /*01be*/ 	.byte	0x04
	.zero		1


	//   ....[16]....
        /*01c0*/ 	.word	0x00001aa0
        /*01c4*/ 	.word	0x000000ff
        /*01c8*/ 	.word	0x00000000
        /*01cc*/ 	.short	0x010a
        /*01ce*/ 	.byte	0x04
	.zero		1


	//   ....[17]....
        /*01d0*/ 	.word	0x00001d00
        /*01d4*/ 	.word	0x000000ff
        /*01d8*/ 	.word	0x00000000
        /*01dc*/ 	.short	0x0101
        /*01de*/ 	.byte	0x04
	.zero		1


	//   ....[18]....
        /*01e0*/ 	.word	0x00001e00
        /*01e4*/ 	.word	0x00000003
        /*01e8*/ 	.word	0x00000000
        /*01ec*/ 	.short	0x0101
        /*01ee*/ 	.byte	0x2e
	.zero		1


	//   ....[19]....
        /*01f0*/ 	.word	0x00001ed0
        /*01f4*/ 	.word	0x000000ff
        /*01f8*/ 	.word	0x00000000
        /*01fc*/ 	.short	0x0101
        /*01fe*/ 	.byte	0x06
	.zero		1


	//   ....[20]....
        /*0200*/ 	.word	0x00001f40
        /*0204*/ 	.word	0x000000ff
        /*0208*/ 	.word	0x00000008
        /*020c*/ 	.short	0x010a
        /*020e*/ 	.byte	0x2b
	.zero		1


	//   ....[21]....
        /*0210*/ 	.word	0x00005390
        /*0214*/ 	.word	0x00000000
        /*0218*/ 	.word	0x00000000
        /*021c*/ 	.short	0x0101
        /*021e*/ 	.byte	0x2e
	.zero		1


	//   ....[22]....
        /*0220*/ 	.word	0x00005c80
        /*0224*/ 	.word	0x0000000b
        /*0228*/ 	.word	0x00000018
        /*022c*/ 	.short	0x010a
        /*022e*/ 	.byte	0x3f
	.zero		1


	//   ....[23]....
        /*0230*/ 	.word	0x00006040
        /*0234*/ 	.word	0x00000006
        /*0238*/ 	.word	0x00000068
        /*023c*/ 	.short	0x0101
        /*023e*/ 	.byte	0x3f
	.zero		1


	//   ....[24]....
        /*0240*/ 	.word	0x00006760
        /*0244*/ 	.word	0x00000007
        /*0248*/ 	.word	0x00000000
        /*024c*/ 	.short	0x010a
        /*024e*/ 	.byte	0x3f
	.zero		1


	//   ....[25]....
        /*0250*/ 	.word	0x000067e0
        /*0254*/ 	.word	0x00000004
        /*0258*/ 	.word	0x00000000
        /*025c*/ 	.short	0x010a
        /*025e*/ 	.byte	0x3f
	.zero		1


	//   ....[26]....
        /*0260*/ 	.word	0x00006870
        /*0264*/ 	.word	0x00000005
        /*0268*/ 	.word	0x00000000
        /*026c*/ 	.short	0x010a
        /*026e*/ 	.byte	0x3f
	.zero		1


	//   ....[27]....
        /*0270*/ 	.word	0x000068e0
        /*0274*/ 	.word	0x00000003
        /*0278*/ 	.word	0xfffffff8
        /*027c*/ 	.short	0x010a
        /*027e*/ 	.byte	0x3f
	.zero		1


	//   ....[28]....
        /*0280*/ 	.word	0x00006930
        /*0284*/ 	.word	0x00000003
        /*0288*/ 	.word	0x00000000
        /*028c*/ 	.short	0x010a
        /*028e*/ 	.byte	0x3f
	.zero		1


	//   ....[29]....
        /*0290*/ 	.word	0x00006990
        /*0294*/ 	.word	0x00000004
        /*0298*/ 	.word	0x00000000
        /*029c*/ 	.short	0x010a
        /*029e*/ 	.byte	0x3f
	.zero		1


	//   ....[30]....
        /*02a0*/ 	.word	0x000069f0
        /*02a4*/ 	.word	0x00000004
        /*02a8*/ 	.word	0x00000008
        /*02ac*/ 	.short	0x010a
        /*02ae*/ 	.byte	0x3f
	.zero		1


	//   ....[31]....
        /*02b0*/ 	.word	0x00006ac0
        /*02b4*/ 	.word	0x0000000b
        /*02b8*/ 	.word	0x00000018
        /*02bc*/ 	.short	0x010a
        /*02be*/ 	.byte	0x3f
	.zero		1


	//   ....[32]....
        /*02c0*/ 	.word	0x00006b90
        /*02c4*/ 	.word	0x00000007
        /*02c8*/ 	.word	0x00000000
        /*02cc*/ 	.short	0x010a
        /*02ce*/ 	.byte	0x3f
	.zero		1


	//   ....[33]....
        /*02d0*/ 	.word	0x00006be0
        /*02d4*/ 	.word	0x00000004
        /*02d8*/ 	.word	0x00000000
        /*02dc*/ 	.short	0x010a
        /*02de*/ 	.byte	0x3f
	.zero		1


	//----- nvinfo : EIATTR_NUM_MBARRIERS
	.align		4
.L_37:
        /*02e0*/ 	.byte	0x03, 0x38
        /*02e2*/ 	.short	0x000c


	//----- nvinfo : EIATTR_EXIT_INSTR_OFFSETS
	.align		4
        /*02e4*/ 	.byte	0x04, 0x1c
        /*02e6*/ 	.short	(.L_39 - .L_38)


	//   ....[0]....
.L_38:
        /*02e8*/ 	.word	0x00001160


	//   ....[1]....
        /*02ec*/ 	.word	0x000011c0


	//   ....[2]....
        /*02f0*/ 	.word	0x000059b0


	//   ....[3]....
        /*02f4*/ 	.word	0x000059e0


	//   ....[4]....
        /*02f8*/ 	.word	0x000068c0


	//----- nvinfo : EIATTR_MAX_THREADS
	.align		4
.L_39:
        /*02fc*/ 	.byte	0x04, 0x05
        /*02fe*/ 	.short	(.L_41 - .L_40)
.L_40:
        /*0300*/ 	.word	0x00000180
        /*0304*/ 	.word	0x00000001
        /*0308*/ 	.word	0x00000001


	//----- nvinfo : EIATTR_CRS_STACK_SIZE
	.align		4
.L_41:
        /*030c*/ 	.byte	0x04, 0x1e
        /*030e*/ 	.short	(.L_43 - .L_42)
.L_42:
        /*0310*/ 	.word	0x00000000


	//----- nvinfo : EIATTR_CBANK_PARAM_SIZE
	.align		4
.L_43:
        /*0314*/ 	.byte	0x03, 0x19
        /*0316*/ 	.short	0x0470


	//----- nvinfo : EIATTR_PARAM_CBANK
	.align		4
        /*0318*/ 	.byte	0x04, 0x0a
        /*031a*/ 	.short	(.L_45 - .L_44)
	.align		4
.L_44:
        /*031c*/ 	.word	index@(.nv.constant0._ZN7cutlass13device_kernelINS_4gemm6kernel13GemmUniversalIN4cute5tupleIJiiiiEEENS1_10collective13CollectiveMmaINS1_34MainloopSm90TmaGmmaWarpSpecializedILi3ENS5_IJNS4_1CILi1EEESB_SB_EEENS1_32KernelTmaWarpSpecializedPingpongEEENS5_IJNSA_ILi64EEENSA_ILi128EEESG_EEEaNS5_IJlSB_lEEEaSI_NS4_8TiledMMAINS4_8MMA_AtomIJNS4_4SM904GMMA27MMA_64x128x32_S32S8S8_SS_TNEEEENS4_6LayoutISC_NS5_IJNSA_ILi0EEESQ_SQ_EEEEENS5_IJNS4_10UnderscoreEST_ST_EEEEENS4_13SM90_TMA_LOADENS4_14ComposedLayoutINS4_7SwizzleILi3ELi4ELi3EEENS4_18smem_ptr_flag_bitsILi8EEENSP_INS5_IJNSA_ILi8EEESG_EEENS5_IJSG_SB_EEEEEEEvNS4_8identityESW_S16_vS17_EENS_8epilogue10collective6detail29Sm90TmaWarpSpecializedAdapterINS1A_15DefaultEpilogueIaSI_SI_NS19_6thread17LinearCombinationIaLi1EiiLNS1E_9ScaleType4KindE0ELNS_15FloatRoundStyleE2EaEENS1_15EpilogueDefaultEEEEEvvEEEEvNT_6ParamsE)
        /*0320*/ 	.short	0x0210
        /*0322*/ 	.short	0x0470


	//----- nvinfo : EIATTR_SW_WAR
	.align		4
.L_45:
        /*0324*/ 	.byte	0x04, 0x36
        /*0326*/ 	.short	(.L_47 - .L_46)
.L_46:
        /*0328*/ 	.word	0x00000008
.L_47:


//--------------------- .nv.callgraph             --------------------------
	.section	.nv.callgraph,"",@"SHT_CUDA_CALLGRAPH"
	.align	4
	.sectionentsize	8
	.align		4
        /*0000*/ 	.word	0x00000000
	.align		4
        /*0004*/ 	.word	0xffffffff
	.align		4
        /*0008*/ 	.word	index@(_ZN7cutlass13device_kernelINS_4gemm6kernel13GemmUniversalIN4cute5tupleIJiiiiEEENS1_10collective13CollectiveMmaINS1_34MainloopSm90TmaGmmaWarpSpecializedILi3ENS5_IJNS4_1CILi1EEESB_SB_EEENS1_32KernelTmaWarpSpecializedPingpongEEENS5_IJNSA_ILi64EEENSA_ILi128EEESG_EEEaNS5_IJlSB_lEEEaSI_NS4_8TiledMMAINS4_8MMA_AtomIJNS4_4SM904GMMA27MMA_64x128x32_S32S8S8_SS_TNEEEENS4_6LayoutISC_NS5_IJNSA_ILi0EEESQ_SQ_EEEEENS5_IJNS4_10UnderscoreEST_ST_EEEEENS4_13SM90_TMA_LOADENS4_14ComposedLayoutINS4_7SwizzleILi3ELi4ELi3EEENS4_18smem_ptr_flag_bitsILi8EEENSP_INS5_IJNSA_ILi8EEESG_EEENS5_IJSG_SB_EEEEEEEvNS4_8identityESW_S16_vS17_EENS_8epilogue10collective6detail29Sm90TmaWarpSpecializedAdapterINS1A_15DefaultEpilogueIaSI_SI_NS19_6thread17LinearCombinationIaLi1EiiLNS1E_9ScaleType4KindE0ELNS_15FloatRoundStyleE2EaEENS1_15EpilogueDefaultEEEEEvvEEEEvNT_6ParamsE)
	.align		4
        /*000c*/ 	.word	index@(__assertfail)
	.align		4
        /*0010*/ 	.word	0x00000000
	.align		4
        /*0014*/ 	.word	0xfffffffe
	.align		4
        /*0018*/ 	.word	0x00000000
	.align		4
        /*001c*/ 	.word	0xfffffffd
	.align		4
        /*0020*/ 	.word	0x00000000
	.align		4
        /*0024*/ 	.word	0xfffffffc


//--------------------- .nv.constant4             --------------------------
	.section	.nv.constant4,"a",@progbits
	.align	8
	.align		8
.nv.constant4:
        /*0000*/ 	.dword	__assertfail
	.align		8
        /*0008*/ 	.dword	__unnamed_1
	.align		8
        /*0010*/ 	.dword	_ZN40_INTERNAL_e98864e8_4_k_cu_49e031b1_222984cuda3std3__45__cpo5beginE
	.align		8
        /*0018*/ 	.dword	_ZN40_INTERNAL_e98864e8_4_k_cu_49e031b1_222984cuda3std3__45__cpo3endE
	.align		8
        /*0020*/ 	.dword	_ZN40_INTERNAL_e98864e8_4_k_cu_49e031b1_222984cuda3std3__45__cpo6cbeginE
	.align		8
        /*0028*/ 	.dword	_ZN40_INTERNAL_e98864e8_4_k_cu_49e031b1_222984cuda3std3__45__cpo4cendE
	.align		8
        /*0030*/ 	.dword	_ZN40_INTERNAL_e98864e8_4_k_cu_49e031b1_222984cuda3std3__442_GLOBAL__N__e98864e8_4_k_cu_49e031b1_222986ignoreE
	.align		8
        /*0038*/ 	.dword	_ZN40_INTERNAL_e98864e8_4_k_cu_49e031b1_222984cuda3std3__419piecewise_constructE
	.align		8
        /*0040*/ 	.dword	_ZN40_INTERNAL_e98864e8_4_k_cu_49e031b1_222984cuda3std3__48in_placeE
	.align		8
        /*0048*/ 	.dword	_ZN40_INTERNAL_e98864e8_4_k_cu_49e031b1_222984cuda3std6ranges3__45__cpo4swapE
	.align		8
        /*0050*/ 	.dword	_ZN40_INTERNAL_e98864e8_4_k_cu_49e031b1_222984cuda3std6ranges3__45__cpo9iter_moveE
	.align		8
        /*0058*/ 	.dword	_ZN40_INTERNAL_e98864e8_4_k_cu_49e031b1_222984cute7productE
	.align		8
        /*0060*/ 	.dword	_ZN40_INTERNAL_e98864e8_4_k_cu_49e031b1_222984cute1_E
	.align		8
        /*0068*/ 	.dword	$str$22
	.align		8
        /*0070*/ 	.dword	$str$23


//--------------------- .text._ZN7cutlass13device_kernelINS_4gemm6kernel13GemmUniversalIN4cute5tupleIJiiiiEEENS1_10collective13CollectiveMmaINS1_34MainloopSm90TmaGmmaWarpSpecializedILi3ENS5_IJNS4_1CILi1EEESB_SB_EEENS1_32KernelTmaWarpSpecializedPingpongEEENS5_IJNSA_ILi64EEENSA_ILi128EEESG_EEEaNS5_IJlSB_lEEEaSI_NS4_8TiledMMAINS4_8MMA_AtomIJNS4_4SM904GMMA27MMA_64x128x32_S32S8S8_SS_TNEEEENS4_6LayoutISC_NS5_IJNSA_ILi0EEESQ_SQ_EEEEENS5_IJNS4_10UnderscoreEST_ST_EEEEENS4_13SM90_TMA_LOADENS4_14ComposedLayoutINS4_7SwizzleILi3ELi4ELi3EEENS4_18smem_ptr_flag_bitsILi8EEENSP_INS5_IJNSA_ILi8EEESG_EEENS5_IJSG_SB_EEEEEEEvNS4_8identityESW_S16_vS17_EENS_8epilogue10collective6detail29Sm90TmaWarpSpecializedAdapterINS1A_15DefaultEpilogueIaSI_SI_NS19_6thread17LinearCombinationIaLi1EiiLNS1E_9ScaleType4KindE0ELNS_15FloatRoundStyleE2EaEENS1_15EpilogueDefaultEEEEEvvEEEEvNT_6ParamsE --------------------------
	.section	.text._ZN7cutlass13device_kernelINS_4gemm6kernel13GemmUniversalIN4cute5tupleIJiiiiEEENS1_10collective13CollectiveMmaINS1_34MainloopSm90TmaGmmaWarpSpecializedILi3ENS5_IJNS4_1CILi1EEESB_SB_EEENS1_32KernelTmaWarpSpecializedPingpongEEENS5_IJNSA_ILi64EEENSA_ILi128EEESG_EEEaNS5_IJlSB_lEEEaSI_NS4_8TiledMMAINS4_8MMA_AtomIJNS4_4SM904GMMA27MMA_64x128x32_S32S8S8_SS_TNEEEENS4_6LayoutISC_NS5_IJNSA_ILi0EEESQ_SQ_EEEEENS5_IJNS4_10UnderscoreEST_ST_EEEEENS4_13SM90_TMA_LOADENS4_14ComposedLayoutINS4_7SwizzleILi3ELi4ELi3EEENS4_18smem_ptr_flag_bitsILi8EEENSP_INS5_IJNSA_ILi8EEESG_EEENS5_IJSG_SB_EEEEEEEvNS4_8identityESW_S16_vS17_EENS_8epilogue10collective6detail29Sm90TmaWarpSpecializedAdapterINS1A_15DefaultEpilogueIaSI_SI_NS19_6thread17LinearCombinationIaLi1EiiLNS1E_9ScaleType4KindE0ELNS_15FloatRoundStyleE2EaEENS1_15EpilogueDefaultEEEEEvvEEEEvNT_6ParamsE,"ax",@progbits
	.align	128
.text._ZN7cutlass13device_kernelINS_4gemm6kernel13GemmUniversalIN4cute5tupleIJiiiiEEENS1_10collective13CollectiveMmaINS1_34MainloopSm90TmaGmmaWarpSpecializedILi3ENS5_IJNS4_1CILi1EEESB_SB_EEENS1_32KernelTmaWarpSpecializedPingpongEEENS5_IJNSA_ILi64EEENSA_ILi128EEESG_EEEaNS5_IJlSB_lEEEaSI_NS4_8TiledMMAINS4_8MMA_AtomIJNS4_4SM904GMMA27MMA_64x128x32_S32S8S8_SS_TNEEEENS4_6LayoutISC_NS5_IJNSA_ILi0EEESQ_SQ_EEEEENS5_IJNS4_10UnderscoreEST_ST_EEEEENS4_13SM90_TMA_LOADENS4_14ComposedLayoutINS4_7SwizzleILi3ELi4ELi3EEENS4_18smem_ptr_flag_bitsILi8EEENSP_INS5_IJNSA_ILi8EEESG_EEENS5_IJSG_SB_EEEEEEEvNS4_8identityESW_S16_vS17_EENS_8epilogue10collective6detail29Sm90TmaWarpSpecializedAdapterINS1A_15DefaultEpilogueIaSI_SI_NS19_6thread17LinearCombinationIaLi1EiiLNS1E_9ScaleType4KindE0ELNS_15FloatRoundStyleE2EaEENS1_15EpilogueDefaultEEEEEvvEEEEvNT_6ParamsE:
        .type           _ZN7cutlass13device_kernelINS_4gemm6kernel13GemmUniversalIN4cute5tupleIJiiiiEEENS1_10collective13CollectiveMmaINS1_34MainloopSm90TmaGmmaWarpSpecializedILi3ENS5_IJNS4_1CILi1EEESB_SB_EEENS1_32KernelTmaWarpSpecializedPingpongEEENS5_IJNSA_ILi64EEENSA_ILi128EEESG_EEEaNS5_IJlSB_lEEEaSI_NS4_8TiledMMAINS4_8MMA_AtomIJNS4_4SM904GMMA27MMA_64x128x32_S32S8S8_SS_TNEEEENS4_6LayoutISC_NS5_IJNSA_ILi0EEESQ_SQ_EEEEENS5_IJNS4_10UnderscoreEST_ST_EEEEENS4_13SM90_TMA_LOADENS4_14ComposedLayoutINS4_7SwizzleILi3ELi4ELi3EEENS4_18smem_ptr_flag_bitsILi8EEENSP_INS5_IJNSA_ILi8EEESG_EEENS5_IJSG_SB_EEEEEEEvNS4_8identityESW_S16_vS17_EENS_8epilogue10collective6detail29Sm90TmaWarpSpecializedAdapterINS1A_15DefaultEpilogueIaSI_SI_NS19_6thread17LinearCombinationIaLi1EiiLNS1E_9ScaleType4KindE0ELNS_15FloatRoundStyleE2EaEENS1_15EpilogueDefaultEEEEEvvEEEEvNT_6ParamsE,@function
        .size           _ZN7cutlass13device_kernelINS_4gemm6kernel13GemmUniversalIN4cute5tupleIJiiiiEEENS1_10collective13CollectiveMmaINS1_34MainloopSm90TmaGmmaWarpSpecializedILi3ENS5_IJNS4_1CILi1EEESB_SB_EEENS1_32KernelTmaWarpSpecializedPingpongEEENS5_IJNSA_ILi64EEENSA_ILi128EEESG_EEEaNS5_IJlSB_lEEEaSI_NS4_8TiledMMAINS4_8MMA_AtomIJNS4_4SM904GMMA27MMA_64x128x32_S32S8S8_SS_TNEEEENS4_6LayoutISC_NS5_IJNSA_ILi0EEESQ_SQ_EEEEENS5_IJNS4_10UnderscoreEST_ST_EEEEENS4_13SM90_TMA_LOADENS4_14ComposedLayoutINS4_7SwizzleILi3ELi4ELi3EEENS4_18smem_ptr_flag_bitsILi8EEENSP_INS5_IJNSA_ILi8EEESG_EEENS5_IJSG_SB_EEEEEEEvNS4_8identityESW_S16_vS17_EENS_8epilogue10collective6detail29Sm90TmaWarpSpecializedAdapterINS1A_15DefaultEpilogueIaSI_SI_NS19_6thread17LinearCombinationIaLi1EiiLNS1E_9ScaleType4KindE0ELNS_15FloatRoundStyleE2EaEENS1_15EpilogueDefaultEEEEEvvEEEEvNT_6ParamsE,(.L_x_199 - _ZN7cutlass13device_kernelINS_4gemm6kernel13GemmUniversalIN4cute5tupleIJiiiiEEENS1_10collective13CollectiveMmaINS1_34MainloopSm90TmaGmmaWarpSpecializedILi3ENS5_IJNS4_1CILi1EEESB_SB_EEENS1_32KernelTmaWarpSpecializedPingpongEEENS5_IJNSA_ILi64EEENSA_ILi128EEESG_EEEaNS5_IJlSB_lEEEaSI_NS4_8TiledMMAINS4_8MMA_AtomIJNS4_4SM904GMMA27MMA_64x128x32_S32S8S8_SS_TNEEEENS4_6LayoutISC_NS5_IJNSA_ILi0EEESQ_SQ_EEEEENS5_IJNS4_10UnderscoreEST_ST_EEEEENS4_13SM90_TMA_LOADENS4_14ComposedLayoutINS4_7SwizzleILi3ELi4ELi3EEENS4_18smem_ptr_flag_bitsILi8EEENSP_INS5_IJNSA_ILi8EEESG_EEENS5_IJSG_SB_EEEEEEEvNS4_8identityESW_S16_vS17_EENS_8epilogue10collective6detail29Sm90TmaWarpSpecializedAdapterINS1A_15DefaultEpilogueIaSI_SI_NS19_6thread17LinearCombinationIaLi1EiiLNS1E_9ScaleType4KindE0ELNS_15FloatRoundStyleE2EaEENS1_15EpilogueDefaultEEEEEvvEEEEvNT_6ParamsE)
        .other          _ZN7cutlass13device_kernelINS_4gemm6kernel13GemmUniversalIN4cute5tupleIJiiiiEEENS1_10collective13CollectiveMmaINS1_34MainloopSm90TmaGmmaWarpSpecializedILi3ENS5_IJNS4_1CILi1EEESB_SB_EEENS1_32KernelTmaWarpSpecializedPingpongEEENS5_IJNSA_ILi64EEENSA_ILi128EEESG_EEEaNS5_IJlSB_lEEEaSI_NS4_8TiledMMAINS4_8MMA_AtomIJNS4_4SM904GMMA27MMA_64x128x32_S32S8S8_SS_TNEEEENS4_6LayoutISC_NS5_IJNSA_ILi0EEESQ_SQ_EEEEENS5_IJNS4_10UnderscoreEST_ST_EEEEENS4_13SM90_TMA_LOADENS4_14ComposedLayoutINS4_7SwizzleILi3ELi4ELi3EEENS4_18smem_ptr_flag_bitsILi8EEENSP_INS5_IJNSA_ILi8EEESG_EEENS5_IJSG_SB_EEEEEEEvNS4_8identityESW_S16_vS17_EENS_8epilogue10collective6detail29Sm90TmaWarpSpecializedAdapterINS1A_15DefaultEpilogueIaSI_SI_NS19_6thread17LinearCombinationIaLi1EiiLNS1E_9ScaleType4KindE0ELNS_15FloatRoundStyleE2EaEENS1_15EpilogueDefaultEEEEEvvEEEEvNT_6ParamsE,@"STO_CUDA_ENTRY STV_DEFAULT"
_ZN7cutlass13device_kernelINS_4gemm6kernel13GemmUniversalIN4cute5tupleIJiiiiEEENS1_10collective13CollectiveMmaINS1_34MainloopSm90TmaGmmaWarpSpecializedILi3ENS5_IJNS4_1CILi1EEESB_SB_EEENS1_32KernelTmaWarpSpecializedPingpongEEENS5_IJNSA_ILi64EEENSA_ILi128EEESG_EEEaNS5_IJlSB_lEEEaSI_NS4_8TiledMMAINS4_8MMA_AtomIJNS4_4SM904GMMA27MMA_64x128x32_S32S8S8_SS_TNEEEENS4_6LayoutISC_NS5_IJNSA_ILi0EEESQ_SQ_EEEEENS5_IJNS4_10UnderscoreEST_ST_EEEEENS4_13SM90_TMA_LOADENS4_14ComposedLayoutINS4_7SwizzleILi3ELi4ELi3EEENS4_18smem_ptr_flag_bitsILi8EEENSP_INS5_IJNSA_ILi8EEESG_EEENS5_IJSG_SB_EEEEEEEvNS4_8identityESW_S16_vS17_EENS_8epilogue10collective6detail29Sm90TmaWarpSpecializedAdapterINS1A_15DefaultEpilogueIaSI_SI_NS19_6thread17LinearCombinationIaLi1EiiLNS1E_9ScaleType4KindE0ELNS_15FloatRoundStyleE2EaEENS1_15EpilogueDefaultEEEEEvvEEEEvNT_6ParamsE:
[----:B------:R-:W0:Y:S02]  /*0000*/  LDC R1, c[0x0][0x28] ;  /* 0x00000a00ff017b82 */ /* 0x000e240000000800 */
[----:B0-----:R-:W-:Y:S01]  /*0010*/  VIADD R1, R1, 0xfffffff8 ;  /* 0xfffffff801017836 */ /* 0x001fe20000000000 */
[----:B------:R-:W0:Y:S01]  /*0020*/  S2R R5, SR_TID.X ;  /* 0x0000000000057919 */ /* 0x000e220000002100 */
[----:B------:R-:W-:Y:S01]  /*0030*/  ELECT P0, URZ, PT ;  /* 0x00000000003f782f */ /* 0x000fe20003800000 */
[----:B------:R-:W-:Y:S01]  /*0040*/  BSSY B0, `(.L_x_0) ;  /* 0x000000f000007945 */ /* 0x000fe20003800000 */
[--C-:B0-----:R-:W-:Y:S02]  /*0050*/  SHF.R.U32.HI R0, RZ, 0x5, R5.reuse ;  /* 0x00000005ff007819 */ /* 0x101fe40000011605 */
[----:B------:R-:W-:-:S03]  /*0060*/  SHF.R.U32.HI R4, RZ, 0x7, R5 ;  /* 0x00000007ff047819 */ /* 0x000fc60000011605 */
[----:B------:R-:W0:Y:S04]  /*0070*/  SHFL.IDX PT, R2, R0, RZ, 0x1f ;  /* 0x00001fff00027589 */ /* 0x000e2800000e0000 */
[----:B------:R1:W2:Y:S01]  /*0080*/  SHFL.IDX PT, R7, R4, RZ, 0x1f ;  /* 0x00001fff04077589 */ /* 0x0002a200000e0000 */
[----:B0-----:R-:W-:-:S13]  /*0090*/  ISETP.NE.OR P0, PT, R2, RZ, !P0 ;  /* 0x000000ff0200720c */ /* 0x001fda0004705670 */
[----:B-12---:R-:W-:Y:S05]  /*00a0*/  @P0 BRA `(.L_x_1) ;  /* 0x0000000000200947 */ /* 0x006fea0003800000 */
[----:B------:R-:W-:Y:S02]  /*00b0*/  ULDC.64 UR4, c[0x0][0x198] ;  /* 0x0000660000047ab9 */ /* 0x000fe40000000a00 */
[----:B------:R-:W-:Y:S02]  /*00c0*/  UIADD3 UR6, UP0, UR4, 0xf0, URZ ;  /* 0x000000f004067890 */ /* 0x000fe4000ff1e03f */
[----:B------:R-:W-:Y:S02]  /*00d0*/  UIADD3 UR4, UP1, UR4, 0x1f0, URZ ;  /* 0x000001f004047890 */ /* 0x000fe4000ff3e03f */
[----:B------:R-:W-:Y:S02]  /*00e0*/  UIADD3.X UR7, URZ, UR5, URZ, UP0, !UPT ;  /* 0x000000053f077290 */ /* 0x000fe400087fe43f */
[----:B------:R-:W-:-:S07]  /*00f0*/  UIADD3.X UR5, URZ, UR5, URZ, UP1, !UPT ;  /* 0x000000053f057290 */ /* 0x000fce0008ffe43f */
[----:B------:R0:W-:Y:S02]  /*0100*/  UTMACCTL.PF [UR6] ;  /* 0x00000000060079b9 */ /* 0x0001e40008040000 */
[----:B------:R0:W-:Y:S02]  /*0110*/  UTMACCTL.PF [UR4] ;  /* 0x00000000040079b9 */ /* 0x0001e40008040000 */
[----:B0-----:R-:W-:Y:S01]  /*0120*/  NOP ;  /* 0x0000000000007918 */ /* 0x001fe20000000000 */
.L_x_1:
[----:B------:R-:W-:Y:S05]  /*0130*/  BSYNC B0 ;  /* 0x0000000000007941 */ /* 0x000fea0003800000 */
.L_x_0:
[----:B------:R-:W0:Y:S02]  /*0140*/  SHFL.IDX PT, R3, R0, RZ, 0x1f ;  /* 0x00001fff00037589 */ /* 0x000e2400000e0000 */
[----:B0-----:R-:W-:-:S13]  /*0150*/  ISETP.NE.AND P0, PT, R3, RZ, PT ;  /* 0x000000ff0300720c */ /* 0x001fda0003f05270 */
[----:B------:R-:W-:Y:S05]  /*0160*/  @P0 BRA `(.L_x_2) ;  /* 0x0000000000500947 */ /* 0x000fea0003800000 */
[----:B------:R-:W0:Y:S01]  /*0170*/  S2UR UR8, SR_CgaCtaId ;  /* 0x00000000000879c3 */ /* 0x000e220000008800 */
[----:B------:R-:W-:Y:S01]  /*0180*/  UMOV UR4, 0x400 ;  /* 0x0000040000047882 */ /* 0x000fe20000000000 */
[----:B------:R-:W-:Y:S01]  /*0190*/  UMOV UR5, 0x1 ;  /* 0x0000000100057882 */ /* 0x000fe20000000000 */
[----:B------:R-:W-:Y:S01]  /*01a0*/  UMOV UR6, 0x80 ;  /* 0x0000008000067882 */ /* 0x000fe20000000000 */
[----:B------:R-:W-:Y:S01]  /*01b0*/  ELECT P0, URZ, PT ;  /* 0x00000000003f782f */ /* 0x000fe20003800000 */
[----:B------:R-:W-:-:S04]  /*01c0*/  UIADD3 UR6, -UR6, 0x100000, URZ ;  /* 0x0010000006067890 */ /* 0x000fc8000fffe13f */
[----:B------:R-:W-:Y:S02]  /*01d0*/  USHF.L.U32 UR7, UR6, 0xb, URZ ;  /* 0x0000000b06077899 */ /* 0x000fe4000800063f */
[----:B------:R-:W-:Y:S02]  /*01e0*/  USHF.L.U32 UR6, UR6, 0x1, URZ ;  /* 0x0000000106067899 */ /* 0x000fe4000800063f */
[----:B0-----:R-:W-:Y:S02]  /*01f0*/  ULEA UR8, UR8, UR4, 0x18 ;  /* 0x0000000408087291 */ /* 0x001fe4000f8ec03f */
[----:B------:R-:W-:-:S04]  /*0200*/  UIADD3 UR4, -UR5, 0x100000, URZ ;  /* 0x0010000005047890 */ /* 0x000fc8000fffe13f */
[----:B------:R-:W-:Y:S02]  /*0210*/  USHF.L.U32 UR5, UR4, 0xb, URZ ;  /* 0x0000000b04057899 */ /* 0x000fe4000800063f */
[----:B------:R-:W-:Y:S01]  /*0220*/  USHF.L.U32 UR4, UR4, 0x1, URZ ;  /* 0x0000000104047899 */ /* 0x000fe2000800063f */
[----:B------:R-:W0:Y:S11]  /*0230*/  FENCE.VIEW.ASYNC.S ;  /* 0x00000000000073c6 */ /* 0x000e360000000000 */
[----:B0-----:R0:W1:Y:S01]  /*0240*/  SYNCS.EXCH.64 URZ, [UR8], UR4 ;  /* 0x00000004083f75b2 */ /* 0x0010620008000100 */
[----:B------:R0:W2:Y:S01]  /*0250*/  SYNCS.EXCH.64 URZ, [UR8+0x18], UR6 ;  /* 0x00001806083f75b2 */ /* 0x0000a20008000100 */
[----:B------:R0:W3:Y:S01]  /*0260*/  SYNCS.EXCH.64 URZ, [UR8+0x8], UR4 ;  /* 0x00000804083f75b2 */ /* 0x0000e20008000100 */
[----:B------:R0:W4:Y:S01]  /*0270*/  SYNCS.EXCH.64 URZ, [UR8+0x20], UR6 ;  /* 0x00002006083f75b2 */ /* 0x0001220008000100 */
[----:B------:R0:W0:Y:S01]  /*0280*/  SYNCS.EXCH.64 URZ, [UR8+0x10], UR4 ;  /* 0x00001004083f75b2 */ /* 0x0000220008000100 */
[----:B------:R0:W0:Y:S01]  /*0290*/  SYNCS.EXCH.64 URZ, [UR8+0x28], UR6 ;  /* 0x00002806083f75b2 */ /* 0x0000220008000100 */
[----:B------:R-:W-:Y:S01]  /*02a0*/  NOP ;  /* 0x0000000000007918 */ /* 0x000fe20000000000 */
.L_x_2:
[----:B------:R-:W5:Y:S01]  /*02b0*/  SHFL.IDX PT, R6, R0, RZ, 0x1f ;  /* 0x00001fff00067589 */ /* 0x000f6200000e0000 */
[----:B------:R-:W-:Y:S01]  /*02c0*/  ELECT P0, URZ, PT ;  /* 0x00000000003f782f */ /* 0x000fe20003800000 */
[----:B------:R-:W-:Y:S01]  /*02d0*/  NOP ;  /* 0x0000000000007918 */ /* 0x000fe20000000000 */
[----:B------:R-:W-:Y:S01]  /*02e0*/  ELECT P1, URZ, PT ;  /* 0x00000000003f782f */ /* 0x000fe20003820000 */
[----:B------:R1:W2:Y:S01]  /*02f0*/  SHFL.IDX PT, R3, R0, RZ, 0x1f ;  /* 0x00001fff00037589 */ /* 0x0002a200000e0000 */
[----:B0-----:R-:W-:Y:S01]  /*0300*/  UMOV UR4, 0x20 ;  /* 0x0000002000047882 */ /* 0x001fe20000000000 */
[----:B------:R-:W-:Y:S01]  /*0310*/  UMOV UR11, 0x80 ;  /* 0x00000080000b7882 */ /* 0x000fe20000000000 */
[----:B------:R-:W-:Y:S01]  /*0320*/  NOP ;  /* 0x0000000000007918 */ /* 0x000fe20000000000 */
[----:B------:R-:W0:Y:S01]  /*0330*/  SHFL.IDX PT, R4, R4, RZ, 0x1f ;  /* 0x00001fff04047589 */ /* 0x000e2200000e0000 */
[C---:B------:R-:W-:Y:S01]  /*0340*/  VIADD R31, R7.reuse, 0xffffffff ;  /* 0xffffffff071f7836 */ /* 0x040fe20000000000 */
[----:B------:R-:W-:Y:S01]  /*0350*/  ULDC.64 UR36, c[0x0][0x208] ;  /* 0x0000820000247ab9 */ /* 0x000fe20000000a00 */
[----:B------:R-:W-:-:S02]  /*0360*/  ISETP.NE.AND P2, PT, R7, RZ, PT ;  /* 0x000000ff0700720c */ /* 0x000fc40003f45270 */
[----:B-1----:R-:W-:Y:S02]  /*0370*/  SHF.R.S32.HI R0, RZ, 0x1f, R5 ;  /* 0x0000001fff007819 */ /* 0x002fe40000011405 */
[----:B------:R-:W-:Y:S02]  /*0380*/  ISETP.GE.U32.AND P3, PT, R31, 0x2, PT ;  /* 0x000000021f00780c */ /* 0x000fe40003f66070 */
[----:B------:R-:W-:-:S04]  /*0390*/  LEA.HI R0, R0, R5, RZ, 0x7 ;  /* 0x0000000500007211 */ /* 0x000fc800078f38ff */
[----:B------:R-:W-:Y:S02]  /*03a0*/  LOP3.LUT R0, R0, 0xffffff80, RZ, 0xc0, !PT ;  /* 0xffffff8000007812 */ /* 0x000fe400078ec0ff */
[----:B-----5:R-:W-:Y:S02]  /*03b0*/  ISETP.NE.OR P0, PT, R6, RZ, !P0 ;  /* 0x000000ff0600720c */ /* 0x020fe40004705670 */
[----:B--2---:R-:W-:Y:S02]  /*03c0*/  ISETP.NE.OR P1, PT, R3, RZ, !P1 ;  /* 0x000000ff0300720c */ /* 0x004fe40004f25670 */
[----:B------:R-:W-:Y:S02]  /*03d0*/  SHF.R.S32.HI R3, RZ, 0x1f, R2 ;  /* 0x0000001fff037819 */ /* 0x000fe40000011402 */
[----:B0-----:R-:W-:Y:S01]  /*03e0*/  R2UR UR43, R4 ;  /* 0x00000000042b72ca */ /* 0x001fe200000e0000 */
[----:B------:R-:W-:Y:S01]  /*03f0*/  IMAD.IADD R4, R5, 0x1, -R0 ;  /* 0x0000000105047824 */ /* 0x000fe200078e0a00 */
[----:B------:R-:W-:-:S05]  /*0400*/  LEA.HI R3, R3, R2, RZ, 0x2 ;  /* 0x0000000203037211 */ /* 0x000fca00078f10ff */
[----:B------:R-:W-:Y:S01]  /*0410*/  VOTEU.ALL UP0, P0 ;  /* 0x00000000003f7886 */ /* 0x000fe20000000000 */
[----:B------:R-:W-:Y:S01]  /*0420*/  LOP3.LUT R3, R3, 0xfffffffc, RZ, 0xc0, !PT ;  /* 0xfffffffc03037812 */ /* 0x000fe200078ec0ff */
[----:B------:R-:W-:-:S03]  /*0430*/  VOTEU.ALL UP1, P1 ;  /* 0x00000000003f7886 */ /* 0x000fc60000820000 */
[----:B------:R-:W0:Y:S01]  /*0440*/  @!UP0 S2UR UR7, SR_CgaCtaId ;  /* 0x00000000000789c3 */ /* 0x000e220000008800 */
[----:B------:R-:W-:Y:S01]  /*0450*/  @!UP0 UMOV UR6, 0x400 ;  /* 0x0000040000068882 */ /* 0x000fe20000000000 */
[----:B------:R-:W-:-:S04]  /*0460*/  @!UP0 UIADD3 UR4, -UR4, 0x100000, URZ ;  /* 0x0010000004048890 */ /* 0x000fc8000fffe13f */
[----:B------:R-:W-:Y:S02]  /*0470*/  @!UP0 USHF.L.U32 UR5, UR4, 0xb, URZ ;  /* 0x0000000b04058899 */ /* 0x000fe4000800063f */
[----:B------:R-:W-:Y:S01]  /*0480*/  @!UP0 USHF.L.U32 UR4, UR4, 0x1, URZ ;  /* 0x0000000104048899 */ /* 0x000fe2000800063f */
[----:B------:R-:W-:Y:S01]  /*0490*/  IMAD.IADD R14, R2, 0x1, -R3 ;  /* 0x00000001020e7824 */ /* 0x000fe200078e0a03 */
[----:B------:R-:W-:Y:S01]  /*04a0*/  @!UP1 UMOV UR9, 0x400 ;  /* 0x0000040000099882 */ /* 0x000fe20000000000 */
[----:B------:R-:W-:Y:S01]  /*04b0*/  VOTEU.ALL UP2, P1 ;  /* 0x00000000003f7886 */ /* 0x000fe20000840000 */
[----:B------:R-:W-:Y:S01]  /*04c0*/  VOTEU.ALL UP3, P1 ;  /* 0x00000000003f7886 */ /* 0x000fe20000860000 */
[----:B------:R-:W-:Y:S01]  /*04d0*/  VOTEU.ALL UP4, P1 ;  /* 0x00000000003f7886 */ /* 0x000fe20000880000 */
[----:B------:R-:W1:Y:S01]  /*04e0*/  @!UP1 S2UR UR10, SR_CgaCtaId ;  /* 0x00000000000a99c3 */ /* 0x000e620000008800 */
[----:B------:R-:W-:Y:S01]  /*04f0*/  VOTEU.ALL UP5, P1 ;  /* 0x00000000003f7886 */ /* 0x000fe200008a0000 */
[----:B0-----:R-:W-:-:S02]  /*0500*/  @!UP0 ULEA UR8, UR7, UR6, 0x18 ;  /* 0x0000000607088291 */ /* 0x001fc4000f8ec03f */
[----:B------:R-:W-:-:S04]  /*0510*/  @!UP1 UIADD3 UR6, -UR11, 0x100000, URZ ;  /* 0x001000000b069890 */ /* 0x000fc8000fffe13f */
[----:B------:R-:W-:Y:S02]  /*0520*/  @!UP1 USHF.L.U32 UR7, UR6, 0xb, URZ ;  /* 0x0000000b06079899 */ /* 0x000fe4000800063f */
[----:B------:R-:W-:Y:S01]  /*0530*/  @!UP1 USHF.L.U32 UR6, UR6, 0x1, URZ ;  /* 0x0000000106069899 */ /* 0x000fe2000800063f */
[----:B------:R-:W-:Y:S01]  /*0540*/  VOTEU.ALL UP0, P0 ;  /* 0x00000000003f7886 */ /* 0x000fe20000000000 */
[----:B-1----:R-:W-:Y:S01]  /*0550*/  @!UP1 ULEA UR9, UR10, UR9, 0x18 ;  /* 0x000000090a099291 */ /* 0x002fe2000f8ec03f */
[----:B------:R-:W-:Y:S02]  /*0560*/  VOTEU.ALL UP1, P0 ;  /* 0x00000000003f7886 */ /* 0x000fe40000020000 */
[----:B------:R-:W-:Y:S01]  /*0570*/  ULDC.64 UR10, c[0x0][0x598] ;  /* 0x00016600000a7ab9 */ /* 0x000fe20000000a00 */
[----:B------:R-:W-:Y:S01]  /*0580*/  ISETP.NE.AND P0, PT, R14, 0x3, PT ;  /* 0x000000030e00780c */ /* 0x000fe20003f05270 */
[----:B------:R-:W0:Y:S02]  /*0590*/  FENCE.VIEW.ASYNC.S ;  /* 0x00000000000073c6 */ /* 0x000e240000000000 */
[----:B0-----:R0:W3:Y:S01]  /*05a0*/  @!UP0 SYNCS.EXCH.64 URZ, [UR8+0x60], UR4 ;  /* 0x00006004083f85b2 */ /* 0x0010e20008000100 */
[----:B------:R-:W-:-:S02]  /*05b0*/  ISETP.NE.U32.AND P1, PT, RZ, UR10, PT ;  /* 0x0000000aff007c0c */ /* 0x000fc4000bf25070 */
[----:B------:R-:W-:Y:S02]  /*05c0*/  ISETP.EQ.OR P0, PT, R14, RZ, !P0 ;  /* 0x000000ff0e00720c */ /* 0x000fe40004702670 */
[----:B------:R-:W-:Y:S02]  /*05d0*/  ISETP.NE.AND.EX P1, PT, RZ, UR11, PT, P1 ;  /* 0x0000000bff007c0c */ /* 0x000fe4000bf25310 */
[----:B------:R-:W-:-:S04]  /*05e0*/  ISETP.EQ.AND P0, PT, R7, RZ, P0 ;  /* 0x000000ff0700720c */ /* 0x000fc80000702270 */
[----:B------:R-:W-:-:S04]  /*05f0*/  SEL R23, RZ, 0x1, !P0 ;  /* 0x00000001ff177807 */ /* 0x000fc80004000000 */
[----:B------:R-:W-:Y:S01]  /*0600*/  SEL R23, R23, 0x2, P3 ;  /* 0x0000000217177807 */ /* 0x000fe20001800000 */
[----:B------:R0:W3:Y:S01]  /*0610*/  @!UP1 SYNCS.EXCH.64 URZ, [UR8+0x68], UR4 ;  /* 0x00006804083f95b2 */ /* 0x0000e20008000100 */
[----:B------:R-:W-:Y:S01]  /*0620*/  NOP ;  /* 0x0000000000007918 */ /* 0x000fe20000000000 */
[----:B------:R0:W3:Y:S01]  /*0630*/  @!UP2 SYNCS.EXCH.64 URZ, [UR9+0x40], UR6 ;  /* 0x00004006093fa5b2 */ /* 0x0000e20008000100 */
[----:B------:R0:W3:Y:S01]  /*0640*/  @!UP3 SYNCS.EXCH.64 URZ, [UR9+0x48], UR6 ;  /* 0x00004806093fb5b2 */ /* 0x0000e20008000100 */
[----:B------:R0:W3:Y:S01]  /*0650*/  @!UP4 SYNCS.EXCH.64 URZ, [UR9+0x50], UR6 ;  /* 0x00005006093fc5b2 */ /* 0x0000e20008000100 */
[----:B------:R0:W3:Y:S01]  /*0660*/  @!UP5 SYNCS.EXCH.64 URZ, [UR9+0x58], UR6 ;  /* 0x00005806093fd5b2 */ /* 0x0000e20008000100 */
[----:B------:R-:W-:Y:S01]  /*0670*/  NOP ;  /* 0x0000000000007918 */ /* 0x000fe20000000000 */
[----:B---34-:R-:W-:Y:S06]  /*0680*/  BAR.SYNC.DEFER_BLOCKING 0x0 ;  /* 0x0000000000007b1d */ /* 0x018fec0000010000 */
[----:B0-----:R-:W-:Y:S05]  /*0690*/  @!P1 BRA `(.L_x_3) ;  /* 0x00000000001c9947 */ /* 0x001fea0003800000 */
[----:B------:R-:W0:Y:S02]  /*06a0*/  LDC.64 R2, c[0x0][0x598] ;  /* 0x00016600ff027b82 */ /* 0x000e240000000a00 */
[----:B0-----:R-:W2:Y:S02]  /*06b0*/  LDG.E.64 R2, desc[UR36][R2.64] ;  /* 0x0000002402027981 */ /* 0x001ea4000c1e1b00 */
[----:B--2---:R-:W-:-:S04]  /*06c0*/  ISETP.NE.U32.AND P0, PT, R2, RZ, PT ;  /* 0x000000ff0200720c */ /* 0x004fc80003f05070 */
[----:B------:R-:W-:-:S13]  /*06d0*/  ISETP.NE.AND.EX P0, PT, R3, RZ, PT, P0 ;  /* 0x000000ff0300720c */ /* 0x000fda0003f05300 */
[----:B------:R-:W-:Y:S05]  /*06e0*/  @!P0 BRA `(.L_x_3) ;  /* 0x0000000000088947 */ /* 0x000fea0003800000 */
[----:B------:R1:W5:Y:S01]  /*06f0*/  LD.E R88, desc[UR36][R2.64] ;  /* 0x0000002402587980 */ /* 0x000362000c101900 */
[----:B------:R-:W-:Y:S05]  /*0700*/  BRA `(.L_x_4) ;  /* 0x0000000000247947 */ /* 0x000fea0003800000 */
.L_x_3:
[----:B------:R-:W-:Y:S02]  /*0710*/  ULDC.64 UR4, c[0x0][0x588] ;  /* 0x0001620000047ab9 */ /* 0x000fe40000000a00 */
[----:B------:R-:W-:-:S04]  /*0720*/  ISETP.NE.U32.AND P0, PT, RZ, UR4, PT ;  /* 0x00000004ff007c0c */ /* 0x000fc8000bf05070 */
[----:B------:R-:W-:-:S13]  /*0730*/  ISETP.NE.AND.EX P0, PT, RZ, UR5, PT, P0 ;  /* 0x00000005ff007c0c */ /* 0x000fda000bf05300 */
[----:B------:R-:W-:Y:S05]  /*0740*/  @!P0 BRA `(.L_x_5) ;  /* 0x00000000000c8947 */ /* 0x000fea0003800000 */
[----:B------:R-:W0:Y:S02]  /*0750*/  LDC.64 R88, c[0x0][0x588] ;  /* 0x00016200ff587b82 */ /* 0x000e240000000a00 */
[----:B0-----:R0:W5:Y:S01]  /*0760*/  LDG.E R88, desc[UR36][R88.64] ;  /* 0x0000002458587981 */ /* 0x001162000c1e1900 */
[----:B------:R-:W-:Y:S05]  /*0770*/  BRA `(.L_x_4) ;  /* 0x0000000000087947 */ /* 0x000fea0003800000 */
.L_x_5:
[----:B------:R-:W-:Y:S02]  /*0780*/  ULDC UR4, c[0x0][0x580] ;  /* 0x0001600000047ab9 */ /* 0x000fe40000000800 */
[----:B------:R-:W-:-:S07]  /*0790*/  IMAD.U32 R88, RZ, RZ, UR4 ;  /* 0x00000004ff587e24 */ /* 0x000fce000f8e00ff */
.L_x_4:
[----:B------:R-:W-:Y:S02]  /*07a0*/  ULDC.64 UR4, c[0x0][0x5a0] ;  /* 0x0001680000047ab9 */ /* 0x000fe40000000a00 */
[----:B------:R-:W-:-:S04]  /*07b0*/  ISETP.NE.U32.AND P0, PT, RZ, UR4, PT ;  /* 0x00000004ff007c0c */ /* 0x000fc8000bf05070 */
[----:B------:R-:W-:-:S13]  /*07c0*/  ISETP.NE.AND.EX P0, PT, RZ, UR5, PT, P0 ;  /* 0x00000005ff007c0c */ /* 0x000fda000bf05300 */
[----:B------:R-:W-:Y:S05]  /*07d0*/  @!P0 BRA `(.L_x_6) ;  /* 0x00000000001c8947 */ /* 0x000fea0003800000 */
[----:B-1----:R-:W1:Y:S02]  /*07e0*/  LDC.64 R2, c[0x0][0x5a0] ;  /* 0x00016800ff027b82 */ /* 0x002e640000000a00 */
[----:B-1----:R-:W2:Y:S02]  /*07f0*/  LDG.E.64 R2, desc[UR36][R2.64] ;  /* 0x0000002402027981 */ /* 0x002ea4000c1e1b00 */
[----:B--2---:R-:W-:-:S04]  /*0800*/  ISETP.NE.U32.AND P0, PT, R2, RZ, PT ;  /* 0x000000ff0200720c */ /* 0x004fc80003f05070 */
[----:B------:R-:W-:-:S13]  /*0810*/  ISETP.NE.AND.EX P0, PT, R3, RZ, PT, P0 ;  /* 0x000000ff0300720c */ /* 0x000fda0003f05300 */
[----:B------:R-:W-:Y:S05]  /*0820*/  @!P0 BRA `(.L_x_6) ;  /* 0x0000000000088947 */ /* 0x000fea0003800000 */
[----:B0-----:R2:W5:Y:S01]  /*0830*/  LD.E R89, desc[UR36][R2.64] ;  /* 0x0000002402597980 */ /* 0x001562000c101900 */
[----:B------:R-:W-:Y:S05]  /*0840*/  BRA `(.L_x_7) ;  /* 0x0000000000247947 */ /* 0x000fea0003800000 */
.L_x_6:
[----:B------:R-:W-:Y:S02]  /*0850*/  ULDC.64 UR4, c[0x0][0x590] ;  /* 0x0001640000047ab9 */ /* 0x000fe40000000a00 */
[----:B------:R-:W-:-:S04]  /*0860*/  ISETP.NE.U32.AND P0, PT, RZ, UR4, PT ;  /* 0x00000004ff007c0c */ /* 0x000fc8000bf05070 */
[----:B------:R-:W-:-:S13]  /*0870*/  ISETP.NE.AND.EX P0, PT, RZ, UR5, PT, P0 ;  /* 0x00000005ff007c0c */ /* 0x000fda000bf05300 */
[----:B------:R-:W-:Y:S05]  /*0880*/  @!P0 BRA `(.L_x_8) ;  /* 0x00000000000c8947 */ /* 0x000fea0003800000 */
[----:B-1----:R-:W0:Y:S02]  /*0890*/  LDC.64 R2, c[0x0][0x590] ;  /* 0x00016400ff027b82 */ /* 0x002e240000000a00 */
[----:B0-----:R0:W5:Y:S01]  /*08a0*/  LDG.E R89, desc[UR36][R2.64] ;  /* 0x0000002402597981 */ /* 0x001162000c1e1900 */
[----:B------:R-:W-:Y:S05]  /*08b0*/  BRA `(.L_x_7) ;  /* 0x0000000000087947 */ /* 0x000fea0003800000 */
.L_x_8:
[----:B------:R-:W-:Y:S02]  /*08c0*/  ULDC UR4, c[0x0][0x584] ;  /* 0x0001610000047ab9 */ /* 0x000fe40000000800 */
[----:B0-----:R-:W-:-:S07]  /*08d0*/  IMAD.U32 R89, RZ, RZ, UR4 ;  /* 0x00000004ff597e24 */ /* 0x001fce000f8e00ff */
.L_x_7:
[----:B012---:R-:W0:Y:S01]  /*08e0*/  LDC R2, c[0x0][0x65c] ;  /* 0x00019700ff027b82 */ /* 0x007e220000000800 */
[----:B------:R-:W1:Y:S01]  /*08f0*/  S2R R15, SR_CTAID.Y ;  /* 0x00000000000f7919 */ /* 0x000e620000002600 */
[----:B------:R-:W-:Y:S01]  /*0900*/  ULDC UR6, c[0x0][0x28c] ;  /* 0x0000a30000067ab9 */ /* 0x000fe20000000800 */
[----:B------:R-:W-:Y:S01]  /*0910*/  ISETP.NE.AND P0, PT, R7, 0x2, PT ;  /* 0x000000020700780c */ /* 0x000fe20003f05270 */
[----:B------:R-:W-:Y:S01]  /*0920*/  UIADD3 UR6, UR6, 0x7f, URZ ;  /* 0x0000007f06067890 */ /* 0x000fe2000fffe03f */
[----:B------:R-:W2:Y:S01]  /*0930*/  S2R R6, SR_CTAID.X ;  /* 0x0000000000067919 */ /* 0x000ea20000002500 */
[----:B------:R-:W-:Y:S01]  /*0940*/  UMOV UR38, URZ ;  /* 0x0000003f00267c82 */ /* 0x000fe20008000000 */
[----:B------:R-:W-:Y:S01]  /*0950*/  UMOV UR39, URZ ;  /* 0x0000003f00277c82 */ /* 0x000fe20008000000 */
[----:B------:R-:W-:Y:S01]  /*0960*/  USHF.R.S32.HI UR7, URZ, 0x1f, UR6 ;  /* 0x0000001f3f077899 */ /* 0x000fe20008011406 */
[----:B------:R-:W-:-:S03]  /*0970*/  ULDC.64 UR8, c[0x0][0x650] ;  /* 0x0001940000087ab9 */ /* 0x000fc60000000a00 */
[----:B------:R-:W-:-:S04]  /*0980*/  ULEA.HI UR7, UR7, UR6, URZ, 0x7 ;  /* 0x0000000607077291 */ /* 0x000fc8000f8f383f */
[----:B------:R-:W-:Y:S01]  /*0990*/  USHF.R.S32.HI UR40, URZ, 0x7, UR7 ;  /* 0x000000073f287899 */ /* 0x000fe20008011407 */
[----:B0-----:R-:W-:-:S13]  /*09a0*/  ISETP.NE.AND P1, PT, R2, 0x1, PT ;  /* 0x000000010200780c */ /* 0x001fda0003f25270 */
[----:B------:R-:W2:Y:S01]  /*09b0*/  @P1 LDC R17, c[0x0][0x10] ;  /* 0x00000400ff111b82 */ /* 0x000ea20000000800 */
[----:B-1----:R-:W-:Y:S02]  /*09c0*/  @P1 IMAD.MOV.U32 R8, RZ, RZ, R15 ;  /* 0x000000ffff081224 */ /* 0x002fe400078e000f */
[----:B------:R-:W-:Y:S02]  /*09d0*/  @P1 IMAD.MOV.U32 R9, RZ, RZ, RZ ;  /* 0x000000ffff091224 */ /* 0x000fe400078e00ff */
[----:B------:R-:W-:-:S03]  /*09e0*/  @P1 IMAD.MOV.U32 R7, RZ, RZ, RZ ;  /* 0x000000ffff071224 */ /* 0x000fc600078e00ff */
[----:B------:R-:W0:Y:S01]  /*09f0*/  @!P1 LDC R3, c[0x0][0xc] ;  /* 0x00000300ff039b82 */ /* 0x000e220000000800 */
[----:B------:R-:W-:Y:S01]  /*0a00*/  ULDC UR4, c[0x0][0xc] ;  /* 0x0000030000047ab9 */ /* 0x000fe20000000800 */
[----:B------:R-:W-:Y:S02]  /*0a10*/  ULDC UR5, c[0x0][0x10] ;  /* 0x0000040000057ab9 */ /* 0x000fe40000000800 */
[----:B------:R-:W-:-:S04]  /*0a20*/  UIMAD.WIDE.U32 UR4, UR4, UR5, URZ ;  /* 0x00000005040472a5 */ /* 0x000fc8000f8e003f */
[----:B------:R-:W1:Y:S01]  /*0a30*/  LDC R0, c[0x0][0x14] ;  /* 0x00000500ff007b82 */ /* 0x000e620000000800 */
[----:B--2---:R-:W-:-:S04]  /*0a40*/  @P1 IMAD.WIDE.U32 R16, R6, R17, R8 ;  /* 0x0000001106101225 */ /* 0x004fc800078e0008 */
[----:B------:R-:W-:Y:S02]  /*0a50*/  @P1 IMAD.IADD R17, R17, 0x1, R7 ;  /* 0x0000000111111824 */ /* 0x000fe400078e0207 */
[----:B------:R-:W-:Y:S02]  /*0a60*/  IMAD.MOV.U32 R7, RZ, RZ, RZ ;  /* 0x000000ffff077224 */ /* 0x000fe400078e00ff */
[----:B0-----:R-:W-:-:S04]  /*0a70*/  @!P1 IMAD.WIDE.U32 R8, R3, R15, R6 ;  /* 0x0000000f03089225 */ /* 0x001fc800078e0006 */
[----:B------:R-:W-:Y:S02]  /*0a80*/  @!P1 IMAD.MOV.U32 R16, RZ, RZ, R8 ;  /* 0x000000ffff109224 */ /* 0x000fe400078e0008 */
[----:B-1----:R-:W-:-:S04]  /*0a90*/  IMAD.WIDE.U32 R10, R0, UR4, RZ ;  /* 0x00000004000a7c25 */ /* 0x002fc8000f8e00ff */
[----:B------:R-:W-:Y:S01]  /*0aa0*/  IMAD R3, R0, UR5, RZ ;  /* 0x0000000500037c24 */ /* 0x000fe2000f8e02ff */
[----:B------:R0:W-:Y:S01]  /*0ab0*/  STL.64 [R1], R10 ;  /* 0x0000000a01007387 */ /* 0x0001e20000100a00 */
[----:B------:R-:W-:Y:S02]  /*0ac0*/  @!P1 IMAD.MOV.U32 R17, RZ, RZ, R9 ;  /* 0x000000ffff119224 */ /* 0x000fe400078e0009 */
[----:B------:R-:W-:Y:S01]  /*0ad0*/  IMAD.IADD R0, R11, 0x1, R3 ;  /* 0x000000010b007824 */ /* 0x000fe200078e0203 */
[----:B------:R-:W-:Y:S06]  /*0ae0*/  @P0 BRA `(.L_x_9) ;  /* 0x0000000000200947 */ /* 0x000fec0003800000 */
[----:B------:R-:W-:Y:S01]  /*0af0*/  UISETP.GE.U32.AND UP0, UPT, UR40, 0x3, UPT ;  /* 0x000000032800788c */ /* 0x000fe2000bf06070 */
[----:B------:R-:W-:Y:S01]  /*0b00*/  IADD3 R16, P0, R16, R10, RZ ;  /* 0x0000000a10107210 */ /* 0x000fe20007f1e0ff */
[----:B------:R-:W-:Y:S01]  /*0b10*/  UIMAD.WIDE.U32 UR4, UR40, -0x55555555, URZ ;  /* 0xaaaaaaab280478a5 */ /* 0x000fe2000f8e003f */
[----:B------:R-:W-:-:S03]  /*0b20*/  UMOV UR39, URZ ;  /* 0x0000003f00277c82 */ /* 0x000fc60008000000 */
[----:B------:R-:W-:Y:S01]  /*0b30*/  USHF.R.U32.HI UR4, URZ, 0x1, UR5 ;  /* 0x000000013f047899 */ /* 0x000fe20008011605 */
[----:B------:R-:W-:-:S03]  /*0b40*/  IMAD.X R17, R0, 0x1, R17, P0 ;  /* 0x0000000100117824 */ /* 0x000fc600000e0611 */
[----:B------:R-:W-:Y:S02]  /*0b50*/  UIMAD UR38, UR4, -0x3, UR40 ;  /* 0xfffffffd042678a4 */ /* 0x000fe4000f8e0228 */
[----:B------:R-:W-:-:S12]  /*0b60*/  @UP0 ULOP3.LUT UR39, UR4, 0x1, URZ, 0xc0, !UPT ;  /* 0x0000000104270892 */ /* 0x000fd8000f8ec03f */
.L_x_9:
[----:B------:R-:W-:Y:S01]  /*0b70*/  ISETP.GE.U32.AND P0, PT, R16, UR8, PT ;  /* 0x0000000810007c0c */ /* 0x000fe2000bf06070 */
[----:B------:R-:W-:Y:S01]  /*0b80*/  IMAD.MOV.U32 R22, RZ, RZ, -0x1 ;  /* 0xffffffffff167424 */ /* 0x000fe200078e00ff */
[----:B------:R-:W-:Y:S01]  /*0b90*/  PRMT R3, RZ, 0x7610, R3 ;  /* 0x00007610ff037816 */ /* 0x000fe20000000003 */
[----:B------:R-:W-:Y:S01]  /*0ba0*/  IMAD.MOV.U32 R19, RZ, RZ, -0x1 ;  /* 0xffffffffff137424 */ /* 0x000fe200078e00ff */
[----:B------:R-:W-:Y:S01]  /*0bb0*/  ISETP.GE.U32.AND.EX P0, PT, R17, UR9, PT, P0 ;  /* 0x0000000911007c0c */ /* 0x000fe2000bf06100 */
[----:B------:R-:W-:-:S12]  /*0bc0*/  IMAD.MOV.U32 R18, RZ, RZ, -0x1 ;  /* 0xffffffffff127424 */ /* 0x000fd800078e00ff */
[----:B------:R-:W-:Y:S05]  /*0bd0*/  @P0 BRA `(.L_x_10) ;  /* 0x0000000400580947 */ /* 0x000fea0003800000 */
[----:B------:R-:W1:Y:S01]  /*0be0*/  LDC.64 R20, c[0x0][0x628] ;  /* 0x00018a00ff147b82 */ /* 0x000e620000000a00 */
[----:B------:R-:W-:Y:S02]  /*0bf0*/  IMAD.MOV.U32 R8, RZ, RZ, R16 ;  /* 0x000000ffff087224 */ /* 0x000fe400078e0010 */
[----:B------:R-:W-:-:S05]  /*0c00*/  IMAD.MOV.U32 R9, RZ, RZ, R17 ;  /* 0x000000ffff097224 */ /* 0x000fca00078e0011 */
[----:B------:R-:W2:Y:S08]  /*0c10*/  LDC R18, c[0x0][0x630] ;  /* 0x00018c00ff127b82 */ /* 0x000eb00000000800 */
[----:B------:R-:W3:Y:S01]  /*0c20*/  LDC.64 R24, c[0x0][0x620] ;  /* 0x00018800ff187b82 */ /* 0x000ee20000000a00 */
[----:B-1----:R-:W-:-:S04]  /*0c30*/  ISETP.NE.U32.AND P0, PT, R20, RZ, PT ;  /* 0x000000ff1400720c */ /* 0x002fc80003f05070 */
[----:B------:R-:W-:-:S13]  /*0c40*/  ISETP.NE.AND.EX P0, PT, R21, RZ, PT, P0 ;  /* 0x000000ff1500720c */ /* 0x000fda0003f05300 */
[----:B--23--:R-:W-:Y:S05]  /*0c50*/  @!P0 BRA `(.L_x_11) ;  /* 0x0000000000288947 */ /* 0x00cfea0003800000 */
[----:B------:R-:W1:Y:S02]  /*0c60*/  LDC R3, c[0x0][0x634] ;  /* 0x00018d00ff037b82 */ /* 0x000e640000000800 */
[----:B-1----:R-:W-:-:S05]  /*0c70*/  IADD3 R3, P0, R16, R3, RZ ;  /* 0x0000000310037210 */ /* 0x002fca0007f1e0ff */
[----:B------:R-:W-:-:S04]  /*0c80*/  IMAD.X R19, RZ, RZ, R17, P0 ;  /* 0x000000ffff137224 */ /* 0x000fc800000e0611 */
[----:B------:R-:W-:-:S04]  /*0c90*/  IMAD.WIDE.U32 R8, R19, R20, RZ ;  /* 0x0000001413087225 */ /* 0x000fc800078e00ff */
[----:B0-----:R-:W-:-:S04]  /*0ca0*/  IMAD.WIDE.U32 R10, P0, R3, R21, R8 ;  /* 0x00000015030a7225 */ /* 0x001fc80007800008 */
[----:B------:R-:W-:-:S04]  /*0cb0*/  IMAD.WIDE.U32 R8, R3, R20, RZ ;  /* 0x0000001403087225 */ /* 0x000fc800078e00ff */
[----:B------:R-:W-:Y:S01]  /*0cc0*/  IMAD.X R13, RZ, RZ, RZ, P0 ;  /* 0x000000ffff0d7224 */ /* 0x000fe200000e06ff */
[----:B------:R-:W-:Y:S01]  /*0cd0*/  IADD3 RZ, P0, R9, R10, RZ ;  /* 0x0000000a09ff7210 */ /* 0x000fe20007f1e0ff */
[----:B------:R-:W-:-:S04]  /*0ce0*/  IMAD.MOV.U32 R12, RZ, RZ, R11 ;  /* 0x000000ffff0c7224 */ /* 0x000fc800078e000b */
[----:B------:R-:W-:-:S08]  /*0cf0*/  IMAD.WIDE.U32.X R8, R19, R21, R12, P0 ;  /* 0x0000001513087225 */ /* 0x000fd000000e040c */
.L_x_11:
[-CC-:B------:R-:W-:Y:S01]  /*0d00*/  SHF.R.U64 R30, R8, R18.reuse, R9.reuse ;  /* 0x00000012081e7219 */ /* 0x180fe20000001209 */
[----:B------:R-:W1:Y:S01]  /*0d10*/  LDC R12, c[0x0][0x618] ;  /* 0x00018600ff0c7b82 */ /* 0x000e620000000800 */
[----:B------:R-:W-:Y:S01]  /*0d20*/  SHF.R.U32.HI R7, RZ, R18, R9 ;  /* 0x00000012ff077219 */ /* 0x000fe20000011609 */
[----:B------:R-:W-:Y:S01]  /*0d30*/  ULDC UR4, c[0x0][0x150] ;  /* 0x0000540000047ab9 */ /* 0x000fe20000000800 */
[----:B0-----:R-:W-:Y:S02]  /*0d40*/  IADD3 R11, P0, RZ, -R30, RZ ;  /* 0x8000001eff0b7210 */ /* 0x001fe40007f1e0ff */
[----:B------:R-:W-:-:S03]  /*0d50*/  I2FP.F32.U32 R3, R6 ;  /* 0x0000000600037245 */ /* 0x000fc60000201000 */
[----:B------:R-:W0:Y:S01]  /*0d60*/  LDC.64 R26, c[0x0][0x640] ;  /* 0x00019000ff1a7b82 */ /* 0x000e220000000a00 */
[----:B------:R-:W-:Y:S02]  /*0d70*/  IMAD.X R13, RZ, RZ, ~R7, P0 ;  /* 0x000000ffff0d7224 */ /* 0x000fe400000e0e07 */
[----:B------:R-:W-:Y:S01]  /*0d80*/  FMUL R3, R3, UR4 ;  /* 0x0000000403037c20 */ /* 0x000fe20008400000 */
[----:B------:R-:W-:Y:S01]  /*0d90*/  IMAD.WIDE.U32 R8, R11, R24, R16 ;  /* 0x000000180b087225 */ /* 0x000fe200078e0010 */
[----:B------:R-:W-:-:S03]  /*0da0*/  ULDC UR4, c[0x0][0x154] ;  /* 0x0000550000047ab9 */ /* 0x000fc60000000800 */
[----:B------:R-:W-:Y:S01]  /*0db0*/  IMAD R10, R13, R24, RZ ;  /* 0x000000180d0a7224 */ /* 0x000fe200078e02ff */
[----:B------:R-:W2:Y:S01]  /*0dc0*/  LDC R7, c[0x0][0x144] ;  /* 0x00005100ff077b82 */ /* 0x000ea20000000800 */
[----:B------:R-:W3:Y:S02]  /*0dd0*/  F2I.U32.TRUNC.NTZ R3, R3 ;  /* 0x0000000300037305 */ /* 0x000ee4000020f000 */
[----:B------:R-:W-:-:S04]  /*0de0*/  IMAD R11, R11, R25, R10 ;  /* 0x000000190b0b7224 */ /* 0x000fc800078e020a */
[----:B------:R-:W-:Y:S01]  /*0df0*/  IMAD.IADD R9, R9, 0x1, R11 ;  /* 0x0000000109097824 */ /* 0x000fe200078e020b */
[----:B------:R-:W4:Y:S01]  /*0e00*/  LDC R18, c[0x0][0x608] ;  /* 0x00018200ff127b82 */ /* 0x000f220000000800 */
[----:B------:R-:W-:-:S03]  /*0e10*/  IMAD.MOV.U32 R11, RZ, RZ, -0x1 ;  /* 0xffffffffff0b7424 */ /* 0x000fc600078e00ff */
[-C--:B-1----:R-:W-:Y:S02]  /*0e20*/  SHF.R.U64 R22, R8, R12.reuse, R9 ;  /* 0x0000000c08167219 */ /* 0x082fe40000001209 */
[----:B------:R-:W-:Y:S02]  /*0e30*/  I2FP.F32.U32 R8, R15 ;  /* 0x0000000f00087245 */ /* 0x000fe40000201000 */
[----:B------:R-:W1:Y:S01]  /*0e40*/  LDC R24, c[0x0][0x658] ;  /* 0x00019600ff187b82 */ /* 0x000e620000000800 */
[----:B0-----:R-:W-:Y:S01]  /*0e50*/  ISETP.NE.U32.AND P0, PT, R26, RZ, PT ;  /* 0x000000ff1a00720c */ /* 0x001fe20003f05070 */
[----:B---3--:R-:W-:Y:S01]  /*0e60*/  IMAD.MOV R10, RZ, RZ, -R3 ;  /* 0x000000ffff0a7224 */ /* 0x008fe200078e0a03 */
[----:B------:R-:W-:Y:S01]  /*0e70*/  SHF.R.U32.HI R9, RZ, R12, R9 ;  /* 0x0000000cff097219 */ /* 0x000fe20000011609 */
[----:B------:R-:W-:Y:S01]  /*0e80*/  FMUL R8, R8, UR4 ;  /* 0x0000000408087c20 */ /* 0x000fe20008400000 */
[----:B------:R-:W-:-:S03]  /*0e90*/  ISETP.NE.AND.EX P0, PT, R27, RZ, PT, P0 ;  /* 0x000000ff1b00720c */ /* 0x000fc60003f05300 */
[----:B------:R-:W0:Y:S01]  /*0ea0*/  LDC R20, c[0x0][0x148] ;  /* 0x00005200ff147b82 */ /* 0x000e220000000800 */
[----:B--2---:R-:W-:-:S07]  /*0eb0*/  IMAD R3, R7, R10, R6 ;  /* 0x0000000a07037224 */ /* 0x004fce00078e0206 */
[----:B------:R-:W2:Y:S01]  /*0ec0*/  LDC R21, c[0x0][0x600] ;  /* 0x00018000ff157b82 */ /* 0x000ea20000000800 */
[-CC-:B----4-:R-:W-:Y:S02]  /*0ed0*/  SHF.R.U64 R32, R22, R18.reuse, R9.reuse ;  /* 0x0000001216207219 */ /* 0x190fe40000001209 */
[----:B------:R-:W-:Y:S01]  /*0ee0*/  SHF.R.U32.HI R7, RZ, R18, R9 ;  /* 0x00000012ff077219 */ /* 0x000fe20000011609 */
[----:B------:R-:W-:Y:S01]  /*0ef0*/  IMAD.MOV.U32 R9, RZ, RZ, 0x1 ;  /* 0x00000001ff097424 */ /* 0x000fe200078e00ff */
[----:B------:R3:W4:Y:S03]  /*0f00*/  F2I.U32.TRUNC.NTZ R18, R8 ;  /* 0x0000000800127305 */ /* 0x000726000020f000 */
[----:B------:R-:W0:Y:S01]  /*0f10*/  LDC R25, c[0x0][0x648] ;  /* 0x00019200ff197b82 */ /* 0x000e220000000800 */
[-C--:B-1----:R-:W-:Y:S02]  /*0f20*/  SHF.L.U32 R6, R11, R24.reuse, RZ ;  /* 0x000000180b067219 */ /* 0x082fe400000006ff */
[----:B------:R-:W-:-:S02]  /*0f30*/  SHF.R.U64 R34, R32, R24, R7 ;  /* 0x0000001820227219 */ /* 0x000fc40000001207 */
[----:B------:R-:W-:Y:S02]  /*0f40*/  LOP3.LUT R13, RZ, R6, RZ, 0x33, !PT ;  /* 0x00000006ff0d7212 */ /* 0x000fe400078e33ff */
[-C--:B------:R-:W-:Y:S01]  /*0f50*/  SHF.R.U32.HI R7, RZ, R24.reuse, R7 ;  /* 0x00000018ff077219 */ /* 0x080fe20000011607 */
[----:B------:R-:W1:Y:S01]  /*0f60*/  LDC R29, c[0x0][0x638] ;  /* 0x00018e00ff1d7b82 */ /* 0x000e620000000800 */
[----:B------:R-:W-:Y:S01]  /*0f70*/  SHF.L.U32 R12, R9, R24, RZ ;  /* 0x00000018090c7219 */ /* 0x000fe200000006ff */
[----:B------:R-:W-:-:S06]  /*0f80*/  IMAD.MOV.U32 R6, RZ, RZ, R34 ;  /* 0x000000ffff067224 */ /* 0x000fcc00078e0022 */
[----:B------:R-:W0:Y:S01]  /*0f90*/  LDC R28, c[0x0][0x610] ;  /* 0x00018400ff1c7b82 */ /* 0x000e220000000800 */
[----:B---34-:R-:W-:Y:S05]  /*0fa0*/  @!P0 BRA `(.L_x_12) ;  /* 0x0000000000288947 */ /* 0x018fea0003800000 */
[----:B------:R-:W3:Y:S02]  /*0fb0*/  LDC R11, c[0x0][0x64c] ;  /* 0x00019300ff0b7b82 */ /* 0x000ee40000000800 */
[----:B---3--:R-:W-:-:S05]  /*0fc0*/  IADD3 R11, P0, R34, R11, RZ ;  /* 0x0000000b220b7210 */ /* 0x008fca0007f1e0ff */
[----:B------:R-:W-:-:S04]  /*0fd0*/  IMAD.X R19, RZ, RZ, R7, P0 ;  /* 0x000000ffff137224 */ /* 0x000fc800000e0607 */
[----:B------:R-:W-:-:S04]  /*0fe0*/  IMAD.WIDE.U32 R6, R19, R26, RZ ;  /* 0x0000001a13067225 */ /* 0x000fc800078e00ff */
[----:B------:R-:W-:-:S04]  /*0ff0*/  IMAD.WIDE.U32 R8, P0, R11, R27, R6 ;  /* 0x0000001b0b087225 */ /* 0x000fc80007800006 */
[----:B------:R-:W-:-:S04]  /*1000*/  IMAD.WIDE.U32 R6, R11, R26, RZ ;  /* 0x0000001a0b067225 */ /* 0x000fc800078e00ff */
[----:B------:R-:W-:Y:S01]  /*1010*/  IMAD.X R11, RZ, RZ, RZ, P0 ;  /* 0x000000ffff0b7224 */ /* 0x000fe200000e06ff */
[----:B------:R-:W-:Y:S01]  /*1020*/  IADD3 RZ, P0, R7, R8, RZ ;  /* 0x0000000807ff7210 */ /* 0x000fe20007f1e0ff */
[----:B------:R-:W-:-:S04]  /*1030*/  IMAD.MOV.U32 R10, RZ, RZ, R9 ;  /* 0x000000ffff0a7224 */ /* 0x000fc800078e0009 */
[----:B------:R-:W-:-:S08]  /*1040*/  IMAD.WIDE.U32.X R6, R19, R27, R10, P0 ;  /* 0x0000001b13067225 */ /* 0x000fd000000e040a */
.L_x_12:
[----:B0-----:R-:W-:Y:S01]  /*1050*/  SHF.R.U64 R6, R6, R25, R7 ;  /* 0x0000001906067219 */ /* 0x001fe20000001207 */
[----:B--2---:R-:W-:Y:S01]  /*1060*/  VIADD R7, R21, 0xffffffff ;  /* 0xffffffff15077836 */ /* 0x004fe20000000000 */
[----:B------:R-:W-:Y:S01]  /*1070*/  LOP3.LUT R13, R32, R13, RZ, 0xc0, !PT ;  /* 0x0000000d200d7212 */ /* 0x000fe200078ec0ff */
[----:B------:R-:W-:Y:S02]  /*1080*/  IMAD.MOV R18, RZ, RZ, -R18 ;  /* 0x000000ffff127224 */ /* 0x000fe400078e0a12 */
[----:B------:R-:W-:Y:S01]  /*1090*/  IMAD.MOV R8, RZ, RZ, -R6 ;  /* 0x000000ffff087224 */ /* 0x000fe200078e0a06 */
[----:B------:R-:W-:Y:S01]  /*10a0*/  LOP3.LUT R7, R22, R7, RZ, 0xc0, !PT ;  /* 0x0000000716077212 */ /* 0x000fe200078ec0ff */
[----:B------:R-:W-:Y:S02]  /*10b0*/  IMAD R12, R12, R6, R13 ;  /* 0x000000060c0c7224 */ /* 0x000fe400078e020d */
[----:B------:R-:W-:Y:S02]  /*10c0*/  @P1 IMAD R3, R20, R18, R15 ;  /* 0x0000001214031224 */ /* 0x000fe400078e020f */
[----:B-1----:R-:W-:-:S02]  /*10d0*/  IMAD R6, R8, R29, R34 ;  /* 0x0000001d08067224 */ /* 0x002fc400078e0222 */
[----:B------:R-:W-:Y:S02]  /*10e0*/  IMAD R22, R12, R28, R3 ;  /* 0x0000001c0c167224 */ /* 0x000fe400078e0203 */
[----:B------:R-:W-:Y:S02]  /*10f0*/  IMAD R7, R6, R21, R7 ;  /* 0x0000001506077224 */ /* 0x000fe400078e0207 */
[----:B------:R-:W-:Y:S02]  /*1100*/  IMAD.MOV.U32 R3, RZ, RZ, 0x1 ;  /* 0x00000001ff037424 */ /* 0x000fe400078e00ff */
[----:B------:R-:W-:Y:S01]  /*1110*/  IMAD.MOV.U32 R18, RZ, RZ, R30 ;  /* 0x000000ffff127224 */ /* 0x000fe200078e001e */
[----:B------:R-:W-:Y:S02]  /*1120*/  SEL R19, R7, R22, !P1 ;  /* 0x0000001607137207 */ /* 0x000fe40004800000 */
[----:B------:R-:W-:-:S07]  /*1130*/  SEL R22, R22, R7, !P1 ;  /* 0x0000000716167207 */ /* 0x000fce0004800000 */
.L_x_10:
[----:B------:R-:W-:Y:S05]  /*1140*/  @!P2 BRA `(.L_x_13) ;  /* 0x00000048001ca947 */ /* 0x000fea0003800000 */
[----:B------:R-:W-:-:S13]  /*1150*/  ISETP.GT.U32.AND P0, PT, R31, 0x1, PT ;  /* 0x000000011f00780c */ /* 0x000fda0003f04070 */
[----:B------:R-:W-:Y:S05]  /*1160*/  @P0 EXIT ;  /* 0x000000000000094d */ /* 0x000fea0003800000 */
.L_x_14:
[----:B------:R-:W-:-:S08]  /*1170*/  NOP ;  /* 0x0000000000007918 */ /* 0x000fd00000000000 */
[----:B------:R-:W1:Y:S02]  /*1180*/  USETMAXREG.TRY_ALLOC.CTAPOOL UP0, 0xe8 ;  /* 0x000000e8000079c8 */ /* 0x000e640008000600 */
[----:B-1----:R-:W-:-:S13]  /*1190*/  PLOP3.LUT P0, PT, PT, PT, UP0, 0x80, 0x0 ;  /* 0x000000000000781c */ /* 0x002fda0003f0f008 */
[----:B------:R-:W-:Y:S05]  /*11a0*/  @!P0 BRA `(.L_x_14) ;  /* 0xfffffffc00f08947 */ /* 0x000fea000383ffff */
[----:B------:R-:W-:-:S13]  /*11b0*/  LOP3.LUT P0, RZ, R3, 0xff, RZ, 0xc0, !PT ;  /* 0x000000ff03ff7812 */ /* 0x000fda000780c0ff */
[----:B------:R-:W-:Y:S05]  /*11c0*/  @!P0 EXIT ;  /* 0x000000000000894d */ /* 0x000fea0003800000 */
[----:B------:R-:W2:Y:S01]  /*11d0*/  LDL.64 R8, [R1] ;  /* 0x0000000001087983 */ /* 0x000ea20000100a00 */
[----:B------:R-:W-:Y:S01]  /*11e0*/  SHF.R.S32.HI R3, RZ, 0x1f, R4 ;  /* 0x0000001fff037819 */ /* 0x000fe20000011404 */
[----:B------:R-:W1:Y:S01]  /*11f0*/  S2UR UR4, SR_CgaCtaId ;  /* 0x00000000000479c3 */ /* 0x000e620000008800 */
[----:B------:R-:W-:Y:S02]  /*1200*/  UISETP.LT.AND UP0, UPT, UR40, 0x1, UPT ;  /* 0x000000012800788c */ /* 0x000fe4000bf01270 */
[CC--:B------:R-:W-:Y:S01]  /*1210*/  LEA.HI R5, R3.reuse, R4.reuse, RZ, 0x2 ;  /* 0x0000000403057211 */ /* 0x0c0fe200078f10ff */
[----:B------:R-:W-:Y:S01]  /*1220*/  UIADD3 UR5, UR43, -0x1, URZ ;  /* 0xffffffff2b057890 */ /* 0x000fe2000fffe03f */
[----:B------:R-:W-:Y:S01]  /*1230*/  LEA.HI R3, R3, R4, RZ, 0x5 ;  /* 0x0000000403037211 */ /* 0x000fe200078f28ff */
[----:B------:R-:W-:Y:S01]  /*1240*/  USEL UR42, UR40, 0x1, UP0 ;  /* 0x00000001282a7887 */ /* 0x000fe20008000000 */
[--C-:B------:R-:W-:Y:S01]  /*1250*/  SHF.R.S32.HI R90, RZ, 0x2, R5.reuse ;  /* 0x00000002ff5a7819 */ /* 0x100fe20000011405 */
[----:B------:R-:W3:Y:S01]  /*1260*/  LDC R94, c[0x0][0x658] ;  /* 0x00019600ff5e7b82 */ /* 0x000ee20000000800 */
[----:B------:R-:W-:Y:S01]  /*1270*/  SHF.R.S32.HI R7, RZ, 0x1f, R5 ;  /* 0x0000001fff077819 */ /* 0x000fe20000011405 */
[----:B------:R-:W-:Y:S01]  /*1280*/  UMOV UR41, 0x400 ;  /* 0x0000040000297882 */ /* 0x000fe20000000000 */
[----:B------:R-:W-:Y:S01]  /*1290*/  SHF.R.S32.HI R3, RZ, 0x5, R3 ;  /* 0x00000005ff037819 */ /* 0x000fe20000011403 */
[----:B------:R-:W-:Y:S01]  /*12a0*/  UISETP.NE.AND UP0, UPT, UR5, URZ, UPT ;  /* 0x0000003f0500728c */ /* 0x000fe2000bf05270 */
[----:B------:R-:W-:Y:S01]  /*12b0*/  LEA.HI R7, R7, R90, RZ, 0x3 ;  /* 0x0000005a07077211 */ /* 0x000fe200078f18ff */
[----:B------:R-:W-:Y:S01]  /*12c0*/  ULDC UR6, c[0x0][0x284] ;  /* 0x0000a10000067ab9 */ /* 0x000fe20000000800 */
[----:B------:R-:W-:Y:S01]  /*12d0*/  LOP3.LUT R5, R5, 0xfffffffc, RZ, 0xc0, !PT ;  /* 0xfffffffc05057812 */ /* 0x000fe200078ec0ff */
[----:B------:R-:W4:Y:S01]  /*12e0*/  LDC R6, c[0x0][0x288] ;  /* 0x0000a200ff067b82 */ /* 0x000f220000000800 */
[----:B------:R-:W-:Y:S01]  /*12f0*/  LOP3.LUT R7, R7, 0xfffffff8, RZ, 0xc0, !PT ;  /* 0xfffffff807077812 */ /* 0x000fe200078ec0ff */
[----:B------:R-:W-:-:S02]  /*1300*/  USHF.L.U32 UR45, UR40, 0x1, URZ ;  /* 0x00000001282d7899 */ /* 0x000fc4000800063f */
[----:B------:R-:W-:Y:S01]  /*1310*/  IMAD.IADD R5, R4, 0x1, -R5 ;  /* 0x0000000104057824 */ /* 0x000fe200078e0a05 */
[----:B------:R-:W-:Y:S01]  /*1320*/  UIADD3 UR42, -UR42, UR40, URZ ;  /* 0x000000282a2a7290 */ /* 0x000fe2000fffe13f */
[----:B------:R-:W-:Y:S02]  /*1330*/  IMAD.IADD R90, R90, 0x1, -R7 ;  /* 0x000000015a5a7824 */ /* 0x000fe400078e0a07 */
[----:B------:R-:W0:Y:S01]  /*1340*/  LDC R97, c[0x0][0x600] ;  /* 0x00018000ff617b82 */ /* 0x000e220000000800 */
[----:B-1----:R-:W-:Y:S01]  /*1350*/  ULEA UR41, UR4, UR41, 0x18 ;  /* 0x0000002904297291 */ /* 0x002fe2000f8ec03f */
[--C-:B------:R-:W-:Y:S01]  /*1360*/  IMAD R99, R3, -0x10, -R90.reuse ;  /* 0xfffffff003637824 */ /* 0x100fe200078e0a5a */
[--C-:B------:R-:W-:Y:S01]  /*1370*/  SHF.R.S32.HI R91, RZ, 0x1f, R90.reuse ;  /* 0x0000001fff5b7819 */ /* 0x100fe2000001145a */
[----:B------:R-:W-:Y:S01]  /*1380*/  USHF.L.U32 UR4, UR5, 0x3, URZ ;  /* 0x0000000305047899 */ /* 0x000fe2000800063f */
[----:B------:R-:W-:Y:S01]  /*1390*/  IMAD.MOV.U32 R7, RZ, RZ, 0x1 ;  /* 0x00000001ff077424 */ /* 0x000fe200078e00ff */
[----:B------:R-:W-:Y:S01]  /*13a0*/  USEL UR5, URZ, 0x1, UP0 ;  /* 0x000000013f057887 */ /* 0x000fe20008000000 */
[----:B------:R-:W-:Y:S01]  /*13b0*/  IMAD.SHL.U32 R92, R5, 0x2, RZ ;  /* 0x00000002055c7824 */ /* 0x000fe200078e00ff */
[----:B------:R-:W-:Y:S01]  /*13c0*/  UIADD3 UR46, UR41, 0x40, URZ ;  /* 0x00000040292e7890 */ /* 0x000fe2000fffe03f */
[----:B------:R-:W-:Y:S01]  /*13d0*/  IMAD.WIDE R90, R3, 0x10, R90 ;  /* 0x00000010035a7825 */ /* 0x000fe200078e025a */
[----:B------:R-:W-:-:S02]  /*13e0*/  ULOP3.LUT UR4, UR4, 0x8, URZ, 0xc0, !UPT ;  /* 0x0000000804047892 */ /* 0x000fc4000f8ec03f */
[----:B------:R-:W-:Y:S01]  /*13f0*/  SHF.R.S32.HI R93, RZ, 0x1f, R92 ;  /* 0x0000001fff5d7819 */ /* 0x000fe2000001145c */
[----:B------:R-:W-:Y:S01]  /*1400*/  IMAD.MOV.U32 R3, RZ, RZ, -0x1 ;  /* 0xffffffffff037424 */ /* 0x000fe200078e00ff */
[----:B------:R-:W-:Y:S01]  /*1410*/  ULEA UR43, UR43, UR46, 0x3 ;  /* 0x0000002e2b2b7291 */ /* 0x000fe2000f8e183f */
[----:B------:R-:W-:Y:S01]  /*1420*/  IMAD.U32 R101, RZ, RZ, UR5 ;  /* 0x00000005ff657e24 */ /* 0x000fe2000f8e00ff */
[----:B------:R-:W-:Y:S01]  /*1430*/  ULOP3.LUT UR47, UR4, 0x8, URZ, 0x3c, !UPT ;  /* 0x00000008042f7892 */ /* 0x000fe2000f8e3c3f */
[----:B----4-:R-:W-:Y:S01]  /*1440*/  IMAD R95, R5, -0x2, R6 ;  /* 0xfffffffe055f7824 */ /* 0x010fe200078e0206 */
[-C--:B---3--:R-:W-:Y:S01]  /*1450*/  SHF.L.U32 R3, R3, R94.reuse, RZ ;  /* 0x0000005e03037219 */ /* 0x088fe200000006ff */
[----:B------:R-:W-:Y:S01]  /*1460*/  VIADD R99, R99, UR6 ;  /* 0x0000000663637c36 */ /* 0x000fe20008000000 */
[----:B------:R-:W-:Y:S01]  /*1470*/  SHF.L.U32 R94, R7, R94, RZ ;  /* 0x0000005e075e7219 */ /* 0x000fe200000006ff */
[----:B------:R-:W-:Y:S01]  /*1480*/  ULOP3.LUT UR44, UR4, 0x18, URZ, 0x3c, !UPT ;  /* 0x00000018042c7892 */ /* 0x000fe2000f8e3c3f */
[----:B------:R-:W-:Y:S01]  /*1490*/  LOP3.LUT R98, RZ, R3, RZ, 0x33, !PT ;  /* 0x00000003ff627212 */ /* 0x000fe200078e33ff */
[----:B0-----:R-:W-:Y:S01]  /*14a0*/  VIADD R97, R97, 0xffffffff ;  /* 0xffffffff61617836 */ /* 0x001fe20000000000 */
[----:B--2---:R-:W-:-:S09]  /*14b0*/  SHF.L.U64.HI R96, R8, 0x1, R0 ;  /* 0x0000000108607819 */ /* 0x004fd20000010200 */
.L_x_166:
[----:B------:R-:W-:-:S04]  /*14c0*/  SHF.L.U32 R0, R101, 0x1f, RZ ;  /* 0x0000001f65007819 */ /* 0x000fc800000006ff */
[----:B------:R-:W0:Y:S02]  /*14d0*/  SYNCS.PHASECHK.TRANS64.TRYWAIT P0, [UR43+-0x8], R0 ;  /* 0xfffff800ff0075a7 */ /* 0x000e24000800016b */
[----:B01--4-:R-:W-:Y:S05]  /*14e0*/  @!P0 BRA `(.L_x_15) ;  /* 0x0000005000f88947 */ /* 0x013fea0003800000 */
.L_x_187:
[----:B------:R-:W-:Y:S02]  /*14f0*/  ULDC UR4, c[0x0][0x28c] ;  /* 0x0000a30000047ab9 */ /* 0x000fe40000000800 */
[----:B------:R-:W-:-:S13]  /*1500*/  ISETP.LT.AND P0, PT, RZ, UR4, PT ;  /* 0x00000004ff007c0c */ /* 0x000fda000bf01270 */
[----:B------:R-:W-:Y:S05]  /*1510*/  @P0 BRA `(.L_x_16) ;  /* 0x0000000000400947 */ /* 0x000fea0003800000 */
[----:B0-----:R-:W-:Y:S01]  /*1520*/  MOV R0, 0x0 ;  /* 0x0000000000007802 */ /* 0x001fe20000000f00 */
[----:B------:R-:W-:Y:S01]  /*1530*/  ULDC.64 UR4, c[0x4][0x68] ;  /* 0x01001a0000047ab9 */ /* 0x000fe20000000a00 */
[----:B------:R-:W-:Y:S01]  /*1540*/  ULDC.64 UR6, c[0x4][0x8] ;  /* 0x0100020000067ab9 */ /* 0x000fe20000000a00 */
[----:B------:R-:W-:Y:S01]  /*1550*/  IMAD.U32 R4, RZ, RZ, UR4 ;  /* 0x00000004ff047e24 */ /* 0x000fe2000f8e00ff */
[----:B------:R0:W1:Y:S01]  /*1560*/  LDC.64 R14, c[0x4][R0] ;  /* 0x01000000000e7b82 */ /* 0x0000620000000a00 */
[----:B------:R-:W-:Y:S01]  /*1570*/  IMAD.U32 R5, RZ, RZ, UR5 ;  /* 0x00000005ff057e24 */ /* 0x000fe2000f8e00ff */
[----:B------:R-:W-:Y:S01]  /*1580*/  ULDC.64 UR4, c[0x4][0x70] ;  /* 0x01001c0000047ab9 */ /* 0x000fe20000000a00 */
[----:B------:R-:W-:Y:S02]  /*1590*/  IMAD.U32 R10, RZ, RZ, UR6 ;  /* 0x00000006ff0a7e24 */ /* 0x000fe4000f8e00ff */
[----:B------:R-:W-:Y:S02]  /*15a0*/  IMAD.U32 R6, RZ, RZ, UR4 ;  /* 0x00000004ff067e24 */ /* 0x000fe4000f8e00ff */
[----:B------:R-:W-:-:S02]  /*15b0*/  IMAD.U32 R7, RZ, RZ, UR5 ;  /* 0x00000005ff077e24 */ /* 0x000fc4000f8e00ff */
[----:B------:R-:W-:Y:S02]  /*15c0*/  IMAD.U32 R11, RZ, RZ, UR7 ;  /* 0x00000007ff0b7e24 */ /* 0x000fe4000f8e00ff */
[----:B------:R-:W-:Y:S02]  /*15d0*/  IMAD.MOV.U32 R8, RZ, RZ, 0x1e1 ;  /* 0x000001e1ff087424 */ /* 0x000fe400078e00ff */
[----:B------:R-:W-:Y:S02]  /*15e0*/  IMAD.MOV.U32 R12, RZ, RZ, 0x1 ;  /* 0x00000001ff0c7424 */ /* 0x000fe400078e00ff */
[----:B0-----:R-:W-:-:S07]  /*15f0*/  IMAD.MOV.U32 R13, RZ, RZ, RZ ;  /* 0x000000ffff0d7224 */ /* 0x001fce00078e00ff */
[----:B------:R-:W-:-:S07]  /*1600*/  LEPC R20, `(.L_x_16) ;  /* 0x000000001014794e */ /* 0x000fce0000000000 */
[----:B-1---5:R-:W-:Y:S05]  /*1610*/  CALL.ABS.NOINC R14 ;  /* 0x000000000e007343 */ /* 0x022fea0003c00000 */
.L_x_16:
[----:B0-----:R-:W-:-:S04]  /*1620*/  LOP3.LUT R0, R23, 0x1, RZ, 0xfc, !PT ;  /* 0x0000000117007812 */ /* 0x001fc800078efcff */
[----:B------:R-:W-:-:S13]  /*1630*/  ISETP.NE.AND P0, PT, R0, 0x3, PT ;  /* 0x000000030000780c */ /* 0x000fda0003f05270 */
[----:B------:R-:W-:Y:S05]  /*1640*/  @!P0 BRA `(.L_x_17) ;  /* 0x0000000000048947 */ /* 0x000fea0003800000 */
[----:B------:R-:W-:Y:S01]  /*1650*/  BPT.TRAP 0x1 ;  /* 0x000000040000795c */ /* 0x000fe20000300000 */
.L_x_17:
[----:B------:R-:W-:Y:S02]  /*1660*/  IMAD.U32 R3, RZ, RZ, UR38 ;  /* 0x00000026ff037e24 */ /* 0x000fe4000f8e00ff */
[----:B------:R-:W-:-:S03]  /*1670*/  IMAD.U32 R0, RZ, RZ, UR39 ;  /* 0x00000027ff007e24 */ /* 0x000fc6000f8e00ff */
[----:B------:R-:W-:Y:S02]  /*1680*/  LEA R3, R3, UR41, 0x3 ;  /* 0x0000002903037c11 */ /* 0x000fe4000f8e18ff */
[----:B------:R-:W-:-:S04]  /*1690*/  SHF.L.U32 R0, R0, 0x1f, RZ ;  /* 0x0000001f00007819 */ /* 0x000fc800000006ff */
[----:B------:R0:W1:Y:S01]  /*16a0*/  SYNCS.PHASECHK.TRANS64.TRYWAIT P1, [R3+URZ], R0 ;  /* 0x00000000030075a7 */ /* 0x000062000802017f */
[----:B------:R-:W-:Y:S05]  /*16b0*/  @!P0 BRA `(.L_x_18) ;  /* 0x0000000000048947 */ /* 0x000fea0003800000 */
[----:B------:R-:W-:Y:S01]  /*16c0*/  BPT.TRAP 0x1 ;  /* 0x000000040000795c */ /* 0x000fe20000300000 */
.L_x_18:
[----:B------:R-:W-:-:S05]  /*16d0*/  IMAD.U32 R4, RZ, RZ, UR42 ;  /* 0x0000002aff047e24 */ /* 0x000fca000f8e00ff */
[----:B------:R-:W-:Y:S01]  /*16e0*/  ISETP.GE.AND P2, PT, R4, 0x1, PT ;  /* 0x000000010400780c */ /* 0x000fe20003f46270 */
[----:B-1----:R-:W-:-:S12]  /*16f0*/  @P1 BRA `(.L_x_19) ;  /* 0x0000000000081947 */ /* 0x002fd80003800000 */
[----:B------:R-:W1:Y:S02]  /*1700*/  SYNCS.PHASECHK.TRANS64.TRYWAIT P1, [R3+URZ], R0 ;  /* 0x00000000030075a7 */ /* 0x000e64000802017f */
[----:B-1----:R-:W-:Y:S05]  /*1710*/  @!P1 BRA `(.L_x_20) ;  /* 0x0000005000849947 */ /* 0x002fea0003800000 */
.L_x_19:
[----:B------:R-:W-:Y:S05]  /*1720*/  WARPSYNC.ALL ;  /* 0x0000000000007948 */ /* 0x000fea0003800000 */
[----:B------:R-:W-:Y:S01]  /*1730*/  UIADD3 UR4, UR41, 0x100, URZ ;  /* 0x0000010029047890 */ /* 0x000fe2000fffe03f */
[----:B------:R-:W-:Y:S01]  /*1740*/  WARPGROUP.ARRIVE ;  /* 0x00000000000079c5 */ /* 0x000fe20000000000 */
[----:B------:R-:W-:Y:S02]  /*1750*/  UIADD3 UR5, UR41, 0x6100, URZ ;  /* 0x0000610029057890 */ /* 0x000fe4000fffe03f */
[----:B------:R-:W-:Y:S02]  /*1760*/  USHF.R.U32.HI UR4, URZ, 0x4, UR4 ;  /* 0x000000043f047899 */ /* 0x000fe40008011604 */
[----:B------:R-:W-:-:S02]  /*1770*/  USHF.R.U32.HI UR5, URZ, 0x4, UR5 ;  /* 0x000000043f057899 */ /* 0x000fc40008011605 */
[----:B------:R-:W-:Y:S02]  /*1780*/  ULOP3.LUT UR4, UR4, 0x3fff, URZ, 0xc0, !UPT ;  /* 0x00003fff04047892 */ /* 0x000fe4000f8ec03f */
[----:B------:R-:W-:Y:S02]  /*1790*/  ULOP3.LUT UR5, UR5, 0x3fff, URZ, 0xc0, !UPT ;  /* 0x00003fff05057892 */ /* 0x000fe4000f8ec03f */
[----:B------:R-:W-:Y:S02]  /*17a0*/  ULOP3.LUT UR8, UR4, 0x10000, URZ, 0xfc, !UPT ;  /* 0x0001000004087892 */ /* 0x000fe4000f8efc3f */
[----:B------:R-:W-:Y:S02]  /*17b0*/  ULOP3.LUT UR9, UR5, 0x10000, URZ, 0xfc, !UPT ;  /* 0x0001000005097892 */ /* 0x000fe4000f8efc3f */
[----:B------:R-:W-:Y:S02]  /*17c0*/  ULEA UR10, UR38, UR8, 0x9 ;  /* 0x00000008260a7291 */ /* 0x000fe4000f8e483f */
[----:B------:R-:W-:Y:S01]  /*17d0*/  ULEA UR11, UR38, UR9, 0xa ;  /* 0x00000009260b7291 */ /* 0x000fe2000f8e503f */
[----:B------:R-:W-:Y:S01]  /*17e0*/  UMOV UR5, 0x40000040 ;  /* 0x4000004000057882 */ /* 0x000fe20000000000 */
[----:B------:R-:W-:-:S03]  /*17f0*/  UMOV UR7, 0x40000040 ;  /* 0x4000004000077882 */ /* 0x000fc60000000000 */
[----:B------:R-:W-:Y:S02]  /*1800*/  UMOV UR4, UR10 ;  /* 0x0000000a00047c82 */ /* 0x000fe40008000000 */
[----:B------:R-:W-:Y:S02]  /*1810*/  UMOV UR6, UR11 ;  /* 0x0000000b00067c82 */ /* 0x000fe40008000000 */
[----:B------:R-:W-:Y:S01]  /*1820*/  IGMMA.64x128x32.S8.S8 R24, gdesc[UR4], RZ, !UPT, gsb0 ;  /* 0x03600000041879f1 */ /* 0x000fe2000c0410ff */
[----:B------:R-:W-:Y:S02]  /*1830*/  UIADD3 UR4, UR10, 0x2, URZ ;  /* 0x000000020a047890 */ /* 0x000fe4000fffe03f */
[----:B------:R-:W-:Y:S01]  /*1840*/  UIADD3 UR6, UR11, 0x2, URZ ;  /* 0x000000020b067890 */ /* 0x000fe2000fffe03f */
[----:B------:R-:W-:Y:S01]  /*1850*/  UMOV UR5, 0x40000040 ;  /* 0x4000004000057882 */ /* 0x000fe20000000000 */
[----:B------:R-:W-:Y:S01]  /*1860*/  UMOV UR7, 0x40000040 ;  /* 0x4000004000077882 */ /* 0x000fe20000000000 */
[----:B------:R-:W-:-:S02]  /*1870*/  WARPGROUP.DEPBAR.LE gsb0, 0x0 ;  /* 0x00008000000079c5 */ /* 0x000fc40000010000 */
[----:B------:R-:W-:-:S06]  /*1880*/  WARPGROUP.ARRIVE ;  /* 0x00000000000079c5 */ /* 0x000fcc0000000000 */
[----:B------:R-:W-:Y:S01]  /*1890*/  IGMMA.64x128x32.S8.S8 R24, gdesc[UR4], R24, gsb0 ;  /* 0x03600000041879f1 */ /* 0x000fe20008041018 */
[----:B------:R-:W-:Y:S02]  /*18a0*/  UIADD3 UR4, UR10, 0x4, URZ ;  /* 0x000000040a047890 */ /* 0x000fe4000fffe03f */
[----:B------:R-:W-:Y:S01]  /*18b0*/  UIADD3 UR6, UR11, 0x4, URZ ;  /* 0x000000040b067890 */ /* 0x000fe2000fffe03f */
[----:B------:R-:W-:Y:S01]  /*18c0*/  UMOV UR5, 0x40000040 ;  /* 0x4000004000057882 */ /* 0x000fe20000000000 */
[----:B------:R-:W-:Y:S01]  /*18d0*/  UMOV UR7, 0x40000040 ;  /* 0x4000004000077882 */ /* 0x000fe20000000000 */
[----:B------:R-:W-:Y:S02]  /*18e0*/  WARPGROUP.DEPBAR.LE gsb0, 0x0 ;  /* 0x00008000000079c5 */ /* 0x000fe40000010000 */
        /* <DEDUP_REMOVED lines=8> */
[----:B------:R-:W-:Y:S03]  /*1970*/  IGMMA.64x128x32.S8.S8 R24, gdesc[UR4], R24, gsb0 ;  /* 0x03600000041879f1 */ /* 0x000fe60008041018 */
[----:B------:R-:W-:Y:S02]  /*1980*/  WARPGROUP.DEPBAR.LE gsb0, 0x0 ;  /* 0x00008000000079c5 */ /* 0x000fe40000010000 */
[----:B------:R-:W-:Y:S05]  /*1990*/  @!P2 BRA `(.L_x_21) ;  /* 0x000000040010a947 */ /* 0x000fea0003800000 */
[----:B------:R-:W-:Y:S01]  /*19a0*/  UIADD3 UR4, UR38, 0x1, URZ ;  /* 0x0000000126047890 */ /* 0x000fe2000fffe03f */
[----:B01----:R-:W-:Y:S01]  /*19b0*/  IMAD.U32 R0, RZ, RZ, UR42 ;  /* 0x0000002aff007e24 */ /* 0x003fe2000f8e00ff */
[----:B------:R-:W-:Y:S02]  /*19c0*/  UMOV UR11, UR38 ;  /* 0x00000026000b7c82 */ /* 0x000fe40008000000 */
[----:B------:R-:W-:-:S04]  /*19d0*/  UISETP.NE.AND UP0, UPT, UR4, 0x3, UPT ;  /* 0x000000030400788c */ /* 0x000fc8000bf05270 */
[----:B------:R-:W-:Y:S02]  /*19e0*/  USEL UR5, URZ, 0x1, UP0 ;  /* 0x000000013f057887 */ /* 0x000fe40008000000 */
[----:B------:R-:W-:Y:S02]  /*19f0*/  USEL UR10, UR4, URZ, UP0 ;  /* 0x0000003f040a7287 */ /* 0x000fe40008000000 */
[----:B------:R-:W-:-:S06]  /*1a00*/  ULOP3.LUT UR5, UR39, UR5, URZ, 0x3c, !UPT ;  /* 0x0000000527057292 */ /* 0x000fcc000f8e3c3f */
[----:B------:R-:W-:-:S07]  /*1a10*/  IMAD.U32 R5, RZ, RZ, UR5 ;  /* 0x00000005ff057e24 */ /* 0x000fce000f8e00ff */
.L_x_28:
[----:B01----:R-:W-:Y:S05]  /*1a20*/  @!P0 BRA `(.L_x_22) ;  /* 0x0000000000048947 */ /* 0x003fea0003800000 */
[----:B------:R-:W-:Y:S01]  /*1a30*/  BPT.TRAP 0x1 ;  /* 0x000000040000795c */ /* 0x000fe20000300000 */
.L_x_22:
[----:B------:R-:W-:Y:S01]  /*1a40*/  ULEA UR4, UR10, UR41, 0x3 ;  /* 0x000000290a047291 */ /* 0x000fe2000f8e183f */
[----:B------:R-:W-:-:S08]  /*1a50*/  SHF.L.U32 R3, R5, 0x1f, RZ ;  /* 0x0000001f05037819 */ /* 0x000fd000000006ff */
[----:B------:R0:W1:Y:S01]  /*1a60*/  SYNCS.PHASECHK.TRANS64.TRYWAIT P1, [UR4], R3 ;  /* 0x00000003ff0075a7 */ /* 0x0000620008020144 */
[----:B------:R-:W-:Y:S05]  /*1a70*/  @!P0 BRA `(.L_x_23) ;  /* 0x0000000000048947 */ /* 0x000fea0003800000 */
[----:B------:R-:W-:Y:S01]  /*1a80*/  BPT.TRAP 0x1 ;  /* 0x000000040000795c */ /* 0x000fe20000300000 */
.L_x_23:
[----:B-1----:R-:W-:Y:S05]  /*1a90*/  @P1 BRA `(.L_x_24) ;  /* 0x0000000000081947 */ /* 0x002fea0003800000 */
[----:B------:R-:W1:Y:S02]  /*1aa0*/  SYNCS.PHASECHK.TRANS64.TRYWAIT P1, [UR4], R3 ;  /* 0x00000003ff0075a7 */ /* 0x000e640008020144 */
[----:B-1----:R-:W-:Y:S05]  /*1ab0*/  @!P1 BRA `(.L_x_25) ;  /* 0x0000004c00b09947 */ /* 0x002fea0003800000 */
.L_x_24:
[----:B------:R-:W-:Y:S01]  /*1ac0*/  ULEA UR12, UR10, UR8, 0x9 ;  /* 0x000000080a0c7291 */ /* 0x000fe2000f8e483f */
[----:B------:R-:W-:Y:S01]  /*1ad0*/  WARPGROUP.ARRIVE ;  /* 0x00000000000079c5 */ /* 0x000fe20000000000 */
[----:B------:R-:W-:Y:S01]  /*1ae0*/  ULEA UR13, UR10, UR9, 0xa ;  /* 0x000000090a0d7291 */ /* 0x000fe2000f8e503f */
[----:B------:R-:W-:Y:S01]  /*1af0*/  UMOV UR5, 0x40000040 ;  /* 0x4000004000057882 */ /* 0x000fe20000000000 */
[----:B------:R-:W-:-:S03]  /*1b00*/  UMOV UR7, 0x40000040 ;  /* 0x4000004000077882 */ /* 0x000fc60000000000 */
[----:B------:R-:W-:Y:S02]  /*1b10*/  UMOV UR4, UR12 ;  /* 0x0000000c00047c82 */ /* 0x000fe40008000000 */
[----:B------:R-:W-:Y:S02]  /*1b20*/  UMOV UR6, UR13 ;  /* 0x0000000d00067c82 */ /* 0x000fe40008000000 */
[----:B------:R-:W-:Y:S01]  /*1b30*/  IGMMA.64x128x32.S8.S8 R24, gdesc[UR4], R24, gsb0 ;  /* 0x03600000041879f1 */ /* 0x000fe20008041018 */
        /* <DEDUP_REMOVED lines=23> */
[----:B------:R-:W-:Y:S01]  /*1cb0*/  BPT.TRAP 0x1 ;  /* 0x000000040000795c */ /* 0x000fe20000300000 */
.L_x_26:
[----:B------:R-:W-:Y:S01]  /*1cc0*/  ULEA UR4, UR11, UR41, 0x3 ;  /* 0x000000290b047291 */ /* 0x000fe2000f8e183f */
[----:B------:R-:W-:-:S03]  /*1cd0*/  ISETP.GT.U32.AND P1, PT, R23, 0x1, PT ;  /* 0x000000011700780c */ /* 0x000fc60003f24070 */
[----:B------:R-:W-:-:S04]  /*1ce0*/  UIADD3 UR4, UR4, 0x18, URZ ;  /* 0x0000001804047890 */ /* 0x000fc8000fffe03f */
[----:B------:R-:W-:-:S09]  /*1cf0*/  UPRMT UR4, URZ, 0x654, UR4 ;  /* 0x000006543f047896 */ /* 0x000fd20008000004 */
[----:B------:R-:W-:Y:S01]  /*1d00*/  SYNCS.ARRIVE.TRANS64.RED.A1T0 RZ, [UR4], RZ ;  /* 0x000000ffffff79a7 */ /* 0x000fe20008100404 */
[----:B------:R-:W-:Y:S05]  /*1d10*/  @P1 BRA `(.L_x_27) ;  /* 0x0000000000041947 */ /* 0x000fea0003800000 */
[----:B------:R-:W-:Y:S01]  /*1d20*/  BPT.TRAP 0x1 ;  /* 0x000000040000795c */ /* 0x000fe20000300000 */
.L_x_27:
[----:B------:R-:W-:Y:S01]  /*1d30*/  UIADD3 UR10, UR10, 0x1, URZ ;  /* 0x000000010a0a7890 */ /* 0x000fe2000fffe03f */
[C---:B------:R-:W-:Y:S01]  /*1d40*/  ISETP.GT.AND P1, PT, R0.reuse, 0x1, PT ;  /* 0x000000010000780c */ /* 0x040fe20003f24270 */
[----:B------:R-:W-:Y:S01]  /*1d50*/  UIADD3 UR11, UR11, 0x1, URZ ;  /* 0x000000010b0b7890 */ /* 0x000fe2000fffe03f */
[----:B------:R-:W-:Y:S01]  /*1d60*/  VIADD R0, R0, 0xffffffff ;  /* 0xffffffff00007836 */ /* 0x000fe20000000000 */
[----:B------:R-:W-:Y:S02]  /*1d70*/  UISETP.NE.AND UP0, UPT, UR10, 0x3, UPT ;  /* 0x000000030a00788c */ /* 0x000fe4000bf05270 */
[----:B------:R-:W-:Y:S02]  /*1d80*/  UISETP.NE.AND UP1, UPT, UR11, 0x3, UPT ;  /* 0x000000030b00788c */ /* 0x000fe4000bf25270 */
[----:B------:R-:W-:Y:S02]  /*1d90*/  USEL UR4, URZ, 0x1, UP0 ;  /* 0x000000013f047887 */ /* 0x000fe40008000000 */
[----:B------:R-:W-:-:S02]  /*1da0*/  USEL UR10, UR10, URZ, UP0 ;  /* 0x0000003f0a0a7287 */ /* 0x000fc40008000000 */
[----:B------:R-:W-:Y:S02]  /*1db0*/  USEL UR11, UR11, URZ, UP1 ;  /* 0x0000003f0b0b7287 */ /* 0x000fe40008800000 */
[----:B------:R-:W-:Y:S01]  /*1dc0*/  LOP3.LUT R5, R5, UR4, RZ, 0x3c, !PT ;  /* 0x0000000405057c12 */ /* 0x000fe2000f8e3cff */
[----:B------:R-:W-:Y:S09]  /*1dd0*/  @P1 BRA `(.L_x_28) ;  /* 0xfffffffc00101947 */ /* 0x000ff2000383ffff */
.L_x_21:
[----:B01----:R-:W0:Y:S01]  /*1de0*/  LDC R0, c[0x0][0x28c] ;  /* 0x0000a300ff007b82 */ /* 0x003e220000000800 */
[----:B------:R-:W-:-:S04]  /*1df0*/  IMAD.U32 R3, RZ, RZ, UR47 ;  /* 0x0000002fff037e24 */ /* 0x000fc8000f8e00ff */
[----:B------:R1:W-:Y:S01]  /*1e00*/  SYNCS.ARRIVE.TRANS64.A1T0 RZ, [R3+UR46], RZ ;  /* 0x000000ff03ff79a7 */ /* 0x0003e2000810002e */
[----:B0-----:R-:W-:-:S13]  /*1e10*/  ISETP.GE.AND P1, PT, R0, 0x1, PT ;  /* 0x000000010000780c */ /* 0x001fda0003f26270 */
[----:B-1----:R-:W-:Y:S05]  /*1e20*/  @!P1 BRA `(.L_x_29) ;  /* 0x0000000000349947 */ /* 0x002fea0003800000 */
[----:B------:R-:W-:Y:S05]  /*1e30*/  @!P0 BRA `(.L_x_30) ;  /* 0x0000000000048947 */ /* 0x000fea0003800000 */
[----:B------:R-:W-:Y:S01]  /*1e40*/  BPT.TRAP 0x1 ;  /* 0x000000040000795c */ /* 0x000fe20000300000 */
.L_x_30:
[----:B------:R-:W-:Y:S01]  /*1e50*/  UIADD3 UR6, UR38, UR42, URZ ;  /* 0x0000002a26067290 */ /* 0x000fe2000fffe03f */
[----:B------:R-:W-:-:S03]  /*1e60*/  ISETP.GT.U32.AND P0, PT, R23, 0x1, PT ;  /* 0x000000011700780c */ /* 0x000fc60003f04070 */
[----:B------:R-:W-:-:S04]  /*1e70*/  UIMAD.WIDE.U32 UR4, UR6, -0x55555555, URZ ;  /* 0xaaaaaaab060478a5 */ /* 0x000fc8000f8e003f */
[----:B------:R-:W-:-:S04]  /*1e80*/  USHF.R.U32.HI UR4, URZ, 0x1, UR5 ;  /* 0x000000013f047899 */ /* 0x000fc80008011605 */
[----:B------:R-:W-:-:S04]  /*1e90*/  UIMAD UR6, UR4, -0x3, UR6 ;  /* 0xfffffffd040678a4 */ /* 0x000fc8000f8e0206 */
[----:B------:R-:W-:-:S04]  /*1ea0*/  ULEA UR6, UR6, UR41, 0x3 ;  /* 0x0000002906067291 */ /* 0x000fc8000f8e183f */
[----:B------:R-:W-:-:S04]  /*1eb0*/  UIADD3 UR6, UR6, 0x18, URZ ;  /* 0x0000001806067890 */ /* 0x000fc8000fffe03f */
[----:B------:R-:W-:-:S09]  /*1ec0*/  UPRMT UR6, URZ, 0x654, UR6 ;  /* 0x000006543f067896 */ /* 0x000fd20008000006 */
[----:B------:R-:W-:Y:S01]  /*1ed0*/  SYNCS.ARRIVE.TRANS64.RED.A1T0 RZ, [UR6], RZ ;  /* 0x000000ffffff79a7 */ /* 0x000fe20008100406 */
[----:B------:R-:W-:Y:S05]  /*1ee0*/  @P0 BRA `(.L_x_29) ;  /* 0x0000000000040947 */ /* 0x000fea0003800000 */
[----:B------:R-:W-:Y:S01]  /*1ef0*/  BPT.TRAP 0x1 ;  /* 0x000000040000795c */ /* 0x000fe20000300000 */
.L_x_29:
[----:B------:R-:W-:Y:S01]  /*1f00*/  SHF.L.U32 R3, R101, 0x1f, RZ ;  /* 0x0000001f65037819 */ /* 0x000fe200000006ff */
[----:B------:R-:W-:Y:S01]  /*1f10*/  UIADD3 UR38, UR38, UR45, URZ ;  /* 0x0000002d26267290 */ /* 0x000fe2000fffe03f */
[----:B------:R-:W-:Y:S01]  /*1f20*/  IMAD.SHL.U32 R0, R22, 0x40, RZ ;  /* 0x0000004016007824 */ /* 0x000fe200078e00ff */
[----:B------:R-:W-:Y:S01]  /*1f30*/  UISETP.GE.U32.AND UP1, UPT, UR45, 0x3, UPT ;  /* 0x000000032d00788c */ /* 0x000fe2000bf26070 */
[----:B------:R-:W0:Y:S01]  /*1f40*/  SYNCS.PHASECHK.TRANS64.TRYWAIT P0, [UR43+0x8], R3 ;  /* 0x00000803ff0075a7 */ /* 0x000e22000800016b */
[----:B------:R-:W-:-:S04]  /*1f50*/  UISETP.GT.U32.AND UP0, UPT, UR38, 0x2, UPT ;  /* 0x000000022600788c */ /* 0x000fc8000bf04070 */
[----:B------:R-:W-:-:S04]  /*1f60*/  UISETP.LT.U32.AND UP0, UPT, UR45, 0x3, UP0 ;  /* 0x000000032d00788c */ /* 0x000fc80008701070 */
[----:B------:R-:W-:Y:S02]  /*1f70*/  USEL UR6, URZ, 0x1, !UP0 ;  /* 0x000000013f067887 */ /* 0x000fe4000c000000 */
[----:B------:R-:W-:Y:S02]  /*1f80*/  @UP1 UIMAD.WIDE.U32 UR4, UR38, -0x55555555, URZ ;  /* 0xaaaaaaab260418a5 */ /* 0x000fe4000f8e003f */
[----:B------:R-:W-:Y:S02]  /*1f90*/  ULOP3.LUT UR39, UR39, UR6, URZ, 0x3c, !UPT ;  /* 0x0000000627277292 */ /* 0x000fe4000f8e3c3f */
[----:B------:R-:W-:-:S04]  /*1fa0*/  @UP1 USHF.R.U32.HI UR4, URZ, 0x1, UR5 ;  /* 0x000000013f041899 */ /* 0x000fc80008011605 */
[----:B------:R-:W-:Y:S01]  /*1fb0*/  @UP1 ULOP3.LUT UR39, UR39, 0x1, UR4, 0x78, !UPT ;  /* 0x0000000127271892 */ /* 0x000fe2000f8e7804 */
[----:B0-----:R-:W-:Y:S11]  /*1fc0*/  @!P0 BRA `(.L_x_31) ;  /* 0x0000004800848947 */ /* 0x001ff60003800000 */
.L_x_188:
[----:B------:R-:W-:Y:S01]  /*1fd0*/  ULDC UR4, c[0x0][0x284] ;  /* 0x0000a10000047ab9 */ /* 0x000fe20000000800 */
[----:B------:R-:W-:Y:S01]  /*1fe0*/  IMAD.SHL.U32 R13, R19, 0x80, RZ ;  /* 0x00000080130d7824 */ /* 0x000fe200078e00ff */
[----:B------:R-:W-:Y:S01]  /*1ff0*/  ISETP.GE.AND P0, PT, R0, UR4, PT ;  /* 0x0000000400007c0c */ /* 0x000fe2000bf06270 */
[----:B------:R-:W-:-:S03]  /*2000*/  ULDC UR4, c[0x0][0x288] ;  /* 0x0000a20000047ab9 */ /* 0x000fc60000000800 */
[----:B------:R-:W-:-:S13]  /*2010*/  ISETP.GE.OR P0, PT, R13, UR4, P0 ;  /* 0x000000040d007c0c */ /* 0x000fda0008706670 */
[----:B------:R-:W-:Y:S05]  /*2020*/  @P0 BRA `(.L_x_32) ;  /* 0x0000003000c80947 */ /* 0x000fea0003800000 */
[----:B------:R-:W1:Y:S01]  /*2030*/  LDC.64 R8, c[0x0][0x5c8] ;  /* 0x00017200ff087b82 */ /* 0x000e620000000a00 */
[----:B------:R-:W-:Y:S01]  /*2040*/  SHF.R.S32.HI R11, RZ, 0x1f, R18 ;  /* 0x0000001fff0b7819 */ /* 0x000fe20000011412 */
[----:B------:R-:W-:Y:S01]  /*2050*/  ULDC.64 UR4, c[0x0][0x5d0] ;  /* 0x0001740000047ab9 */ /* 0x000fe20000000a00 */
[----:B------:R-:W-:Y:S01]  /*2060*/  SHF.R.S32.HI R10, RZ, 0x1f, R13 ;  /* 0x0000001fff0a7819 */ /* 0x000fe2000001140d */
[----:B0-----:R-:W-:Y:S01]  /*2070*/  IMAD.WIDE.U32 R4, R18, UR4, R92 ;  /* 0x0000000412047c25 */ /* 0x001fe2000f8e005c */
[----:B------:R-:W-:Y:S03]  /*2080*/  BSSY B0, `(.L_x_32) ;  /* 0x000032c000007945 */ /* 0x000fe60003800000 */
[----:B------:R-:W-:Y:S01]  /*2090*/  IMAD R3, R11, UR4, RZ ;  /* 0x000000040b037c24 */ /* 0x000fe2000f8e02ff */
[----:B------:R-:W-:Y:S01]  /*20a0*/  IADD3 R4, P0, R13, R4, RZ ;  /* 0x000000040d047210 */ /* 0x000fe20007f1e0ff */
[----:B------:R-:W-:-:S04]  /*20b0*/  IMAD.WIDE R14, R22, 0x40, R90 ;  /* 0x00000040160e7825 */ /* 0x000fc800078e025a */
[----:B------:R-:W-:Y:S01]  /*20c0*/  IMAD R3, R18, UR5, R3 ;  /* 0x0000000512037c24 */ /* 0x000fe2000f8e0203 */
[----:B------:R-:W-:Y:S01]  /*20d0*/  ULDC.64 UR4, c[0x0][0x5c0] ;  /* 0x0001700000047ab9 */ /* 0x000fe20000000a00 */
[----:B------:R-:W-:Y:S02]  /*20e0*/  IMAD.IADD R20, R99, 0x1, -R0 ;  /* 0x0000000163147824 */ /* 0x000fe400078e0a00 */
[----:B------:R-:W-:Y:S01]  /*20f0*/  IMAD.IADD R19, R95, 0x1, -R13 ;  /* 0x000000015f137824 */ /* 0x000fe200078e0a0d */
[----:B------:R-:W-:Y:S01]  /*2100*/  IADD3.X R5, R10, R5, R3, P0, !PT ;  /* 0x000000050a057210 */ /* 0x000fe200007fe403 */
[-C--:B-1----:R-:W-:Y:S02]  /*2110*/  IMAD R3, R15, R8.reuse, RZ ;  /* 0x000000080f037224 */ /* 0x082fe400078e02ff */
[----:B------:R-:W-:-:S04]  /*2120*/  IMAD.WIDE.U32 R4, R14, R8, R4 ;  /* 0x000000080e047225 */ /* 0x000fc800078e0004 */
[----:B------:R-:W-:Y:S01]  /*2130*/  IMAD R3, R14, R9, R3 ;  /* 0x000000090e037224 */ /* 0x000fe200078e0203 */
[----:B------:R-:W-:-:S04]  /*2140*/  IADD3 R4, P0, R4, UR4, RZ ;  /* 0x0000000404047c10 */ /* 0x000fc8000ff1e0ff */
[----:B------:R-:W-:Y:S02]  /*2150*/  IADD3.X R5, R5, UR5, R3, P0, !PT ;  /* 0x0000000505057c10 */ /* 0x000fe400087fe403 */
[----:B-----5:R-:W-:Y:S02]  /*2160*/  ISETP.NE.AND P0, PT, R89, RZ, PT ;  /* 0x000000ff5900720c */ /* 0x020fe40003f05270 */
[----:B------:R-:W-:-:S04]  /*2170*/  LEA R6, P1, R8, R4, 0x3 ;  /* 0x0000000408067211 */ /* 0x000fc800078218ff */
[----:B------:R-:W-:-:S07]  /*2180*/  LEA.HI.X R7, R8, R5, R9, 0x3, P1 ;  /* 0x0000000508077211 */ /* 0x000fce00008f1c09 */
[----:B------:R-:W-:Y:S05]  /*2190*/  @!P0 BRA `(.L_x_33) ;  /* 0x0000002400608947 */ /* 0x000fea0003800000 */
[----:B------:R-:W0:Y:S01]  /*21a0*/  LDC.64 R102, c[0x0][0x5b0] ;  /* 0x00016c00ff667b82 */ /* 0x000e220000000a00 */
[----:B------:R-:W-:Y:S01]  /*21b0*/  ULDC.64 UR4, c[0x0][0x5b8] ;  /* 0x00016e0000047ab9 */ /* 0x000fe20000000a00 */
[----:B------:R-:W-:Y:S01]  /*21c0*/  ISETP.GE.AND P1, PT, R20, 0x1, PT ;  /* 0x000000011400780c */ /* 0x000fe20003f26270 */
[C---:B------:R-:W-:Y:S01]  /*21d0*/  IMAD.WIDE.U32 R8, R18.reuse, UR4, R92 ;  /* 0x0000000412087c25 */ /* 0x040fe2000f8e005c */
[----:B------:R-:W-:Y:S02]  /*21e0*/  BSSY B1, `(.L_x_34) ;  /* 0x000000e000017945 */ /* 0x000fe40003800000 */
[----:B------:R-:W-:Y:S01]  /*21f0*/  ISETP.LT.OR P5, PT, R19, 0x1, !P1 ;  /* 0x000000011300780c */ /* 0x000fe20004fa1670 */
[----:B------:R-:W-:Y:S01]  /*2200*/  IMAD R3, R11, UR4, RZ ;  /* 0x000000040b037c24 */ /* 0x000fe2000f8e02ff */
[----:B------:R-:W1:Y:S01]  /*2210*/  LDC.64 R104, c[0x0][0x5a8] ;  /* 0x00016a00ff687b82 */ /* 0x000e620000000a00 */
[----:B------:R-:W-:Y:S02]  /*2220*/  IADD3 R12, P0, R13, R8, RZ ;  /* 0x000000080d0c7210 */ /* 0x000fe40007f1e0ff */
[----:B------:R-:W-:-:S05]  /*2230*/  IMAD R3, R18, UR5, R3 ;  /* 0x0000000512037c24 */ /* 0x000fca000f8e0203 */
[----:B------:R-:W-:Y:S01]  /*2240*/  IADD3.X R13, R10, R9, R3, P0, !PT ;  /* 0x000000090a0d7210 */ /* 0x000fe200007fe403 */
[-C--:B0-----:R-:W-:Y:S02]  /*2250*/  IMAD R0, R15, R102.reuse, RZ ;  /* 0x000000660f007224 */ /* 0x081fe400078e02ff */
[----:B------:R-:W-:-:S04]  /*2260*/  IMAD.WIDE.U32 R8, R14, R102, R12 ;  /* 0x000000660e087225 */ /* 0x000fc800078e000c */
[----:B------:R-:W-:Y:S01]  /*2270*/  IMAD R21, R14, R103, R0 ;  /* 0x000000670e157224 */ /* 0x000fe200078e0200 */
[----:B-1----:R-:W-:-:S04]  /*2280*/  IADD3 R8, P0, R8, R104, RZ ;  /* 0x0000006808087210 */ /* 0x002fc80007f1e0ff */
[----:B------:R-:W-:Y:S01]  /*2290*/  IADD3.X R9, R105, R9, R21, P0, !PT ;  /* 0x0000000969097210 */ /* 0x000fe200007fe415 */
[----:B------:R-:W-:Y:S08]  /*22a0*/  @P5 BRA `(.L_x_35) ;  /* 0x0000000000045947 */ /* 0x000ff00003800000 */
[----:B------:R0:W5:Y:S02]  /*22b0*/  LDG.E.U8 R100, desc[UR36][R8.64] ;  /* 0x0000002408647981 */ /* 0x000164000c1e1100 */
.L_x_35:
[----:B------:R-:W-:Y:S05]  /*22c0*/  BSYNC B1 ;  /* 0x0000000000017941 */ /* 0x000fea0003800000 */
.L_x_34:
[----:B-----5:R-:W-:Y:S01]  /*22d0*/  LOP3.LUT R0, R100, 0xffff, RZ, 0xc0, !PT ;  /* 0x0000ffff64007812 */ /* 0x020fe200078ec0ff */
[----:B------:R-:W-:Y:S01]  /*22e0*/  IMAD.SHL.U32 R10, R102, 0x8, RZ ;  /* 0x00000008660a7824 */ /* 0x000fe200078e00ff */
[----:B------:R-:W-:Y:S01]  /*22f0*/  ISETP.LT.OR P2, PT, R19, 0x2, !P1 ;  /* 0x000000021300780c */ /* 0x000fe20004f41670 */
[----:B------:R-:W-:Y:S01]  /*2300*/  BSSY B1, `(.L_x_36) ;  /* 0x000000e000017945 */ /* 0x000fe20003800000 */
[----:B------:R-:W-:Y:S02]  /*2310*/  PRMT R0, R0, 0x8880, RZ ;  /* 0x0000888000007816 */ /* 0x000fe400000000ff */
[----:B------:R-:W-:Y:S02]  /*2320*/  SHF.L.U64.HI R11, R102, 0x3, R103 ;  /* 0x00000003660b7819 */ /* 0x000fe40000010267 */
[----:B------:R-:W-:Y:S01]  /*2330*/  ISETP.GE.AND P0, PT, R20, 0x9, PT ;  /* 0x000000091400780c */ /* 0x000fe20003f06270 */
[----:B------:R-:W-:Y:S02]  /*2340*/  IMAD R3, R0, R89, RZ ;  /* 0x0000005900037224 */ /* 0x000fe400078e02ff */
[----:B------:R-:W-:-:S04]  /*2350*/  IMAD.WIDE.U32 R10, R14, R102, R10 ;  /* 0x000000660e0a7225 */ /* 0x000fc800078e000a */
[----:B------:R-:W-:Y:S01]  /*2360*/  @!P5 IMAD R15, R24, R88, R3 ;  /* 0x00000058180fd224 */ /* 0x000fe200078e0203 */
[----:B------:R-:W-:Y:S01]  /*2370*/  IADD3 R10, P3, P4, R12, R104, R10 ;  /* 0x000000680c0a7210 */ /* 0x000fe20007c7e00a */
[----:B------:R-:W-:-:S03]  /*2380*/  IMAD.IADD R14, R21, 0x1, R11 ;  /* 0x00000001150e7824 */ /* 0x000fc600078e020b */
[----:B------:R1:W-:Y:S01]  /*2390*/  @!P5 STG.E.U8 desc[UR36][R4.64], R15 ;  /* 0x0000000f0400d986 */ /* 0x0003e2000c101124 */
[----:B------:R-:W-:Y:S08]  /*23a0*/  @P2 BRA `(.L_x_37) ;  /* 0x00000000000c2947 */ /* 0x000ff00003800000 */
[----:B------:R-:W2:Y:S02]  /*23b0*/  LDG.E.U8 R100, desc[UR36][R8.64+0x1] ;  /* 0x0000012408647981 */ /* 0x000ea4000c1e1100 */
[----:B--2---:R-:W-:-:S05]  /*23c0*/  PRMT R0, R100, 0x8880, RZ ;  /* 0x0000888064007816 */ /* 0x004fca00000000ff */
[----:B------:R-:W-:-:S07]  /*23d0*/  IMAD R3, R0, R89, RZ ;  /* 0x0000005900037224 */ /* 0x000fce00078e02ff */
.L_x_37:
[----:B------:R-:W-:Y:S05]  /*23e0*/  BSYNC B1 ;  /* 0x0000000000017941 */ /* 0x000fea0003800000 */
.L_x_36:
[----:B------:R-:W-:Y:S01]  /*23f0*/  ISETP.LT.OR P5, PT, R19, 0x1, !P0 ;  /* 0x000000011300780c */ /* 0x000fe200047a1670 */
[----:B------:R-:W-:Y:S01]  /*2400*/  @!P2 IMAD R25, R25, R88, R3 ;  /* 0x000000581919a224 */ /* 0x000fe200078e0203 */
[----:B------:R-:W-:Y:S01]  /*2410*/  BSSY B1, `(.L_x_38) ;  /* 0x000000a000017945 */ /* 0x000fe20003800000 */
[----:B------:R-:W-:Y:S02]  /*2420*/  IADD3.X R11, R13, R105, R14, P3, P4 ;  /* 0x000000690d0b7210 */ /* 0x000fe40001fe840e */
[C---:B------:R-:W-:Y:S01]  /*2430*/  ISETP.LT.OR P3, PT, R19.reuse, 0x2, !P0 ;  /* 0x000000021300780c */ /* 0x040fe20004761670 */
[----:B------:R2:W-:Y:S01]  /*2440*/  @!P2 STG.E.U8 desc[UR36][R4.64+0x1], R25 ;  /* 0x000001190400a986 */ /* 0x0005e2000c101124 */
[C---:B------:R-:W-:Y:S02]  /*2450*/  ISETP.LT.OR P4, PT, R19.reuse, 0x9, !P1 ;  /* 0x000000091300780c */ /* 0x040fe40004f81670 */
[----:B------:R-:W-:-:S04]  /*2460*/  ISETP.LT.OR P2, PT, R19, 0xa, !P1 ;  /* 0x0000000a1300780c */ /* 0x000fc80004f41670 */
[----:B------:R-:W-:Y:S09]  /*2470*/  @P5 BRA `(.L_x_39) ;  /* 0x00000000000c5947 */ /* 0x000ff20003800000 */
[----:B------:R-:W3:Y:S02]  /*2480*/  LDG.E.U8 R100, desc[UR36][R10.64] ;  /* 0x000000240a647981 */ /* 0x000ee4000c1e1100 */
[----:B---3--:R-:W-:-:S05]  /*2490*/  PRMT R0, R100, 0x8880, RZ ;  /* 0x0000888064007816 */ /* 0x008fca00000000ff */
[----:B------:R-:W-:-:S07]  /*24a0*/  IMAD R3, R0, R89, RZ ;  /* 0x0000005900037224 */ /* 0x000fce00078e02ff */
.L_x_39:
[----:B------:R-:W-:Y:S05]  /*24b0*/  BSYNC B1 ;  /* 0x0000000000017941 */ /* 0x000fea0003800000 */
.L_x_38:
[----:B------:R-:W-:Y:S01]  /*24c0*/  @!P5 IMAD R13, R26, R88, R3 ;  /* 0x000000581a0dd224 */ /* 0x000fe200078e0203 */
[----:B------:R-:W-:Y:S04]  /*24d0*/  BSSY B1, `(.L_x_40) ;  /* 0x0000006000017945 */ /* 0x000fe80003800000 */
[----:B------:R3:W-:Y:S01]  /*24e0*/  @!P5 STG.E.U8 desc[UR36][R6.64], R13 ;  /* 0x0000000d0600d986 */ /* 0x0007e2000c101124 */
[----:B------:R-:W-:Y:S05]  /*24f0*/  @P3 BRA `(.L_x_41) ;  /* 0x00000000000c3947 */ /* 0x000fea0003800000 */
[----:B------:R-:W4:Y:S02]  /*2500*/  LDG.E.U8 R100, desc[UR36][R10.64+0x1] ;  /* 0x000001240a647981 */ /* 0x000f24000c1e1100 */
[----:B----4-:R-:W-:-:S05]  /*2510*/  PRMT R0, R100, 0x8880, RZ ;  /* 0x0000888064007816 */ /* 0x010fca00000000ff */
[----:B------:R-:W-:-:S07]  /*2520*/  IMAD R3, R0, R89, RZ ;  /* 0x0000005900037224 */ /* 0x000fce00078e02ff */
.L_x_41:
[----:B------:R-:W-:Y:S05]  /*2530*/  BSYNC B1 ;  /* 0x0000000000017941 */ /* 0x000fea0003800000 */
.L_x_40:
[----:B------:R-:W-:Y:S01]  /*2540*/  @!P3 IMAD R27, R27, R88, R3 ;  /* 0x000000581b1bb224 */ /* 0x000fe200078e0203 */
[----:B------:R-:W-:Y:S04]  /*2550*/  BSSY B1, `(.L_x_42) ;  /* 0x0000006000017945 */ /* 0x000fe80003800000 */
[----:B------:R4:W-:Y:S01]  /*2560*/  @!P3 STG.E.U8 desc[UR36][R6.64+0x1], R27 ;  /* 0x0000011b0600b986 */ /* 0x0009e2000c101124 */
[----:B------:R-:W-:Y:S05]  /*2570*/  @P4 BRA `(.L_x_43) ;  /* 0x00000000000c4947 */ /* 0x000fea0003800000 */
[----:B------:R-:W5:Y:S02]  /*2580*/  LDG.E.U8 R100, desc[UR36][R8.64+0x8] ;  /* 0x0000082408647981 */ /* 0x000f64000c1e1100 */
[----:B-----5:R-:W-:-:S05]  /*2590*/  PRMT R0, R100, 0x8880, RZ ;  /* 0x0000888064007816 */ /* 0x020fca00000000ff */
[----:B------:R-:W-:-:S07]  /*25a0*/  IMAD R3, R0, R89, RZ ;  /* 0x0000005900037224 */ /* 0x000fce00078e02ff */
.L_x_43:
[----:B------:R-:W-:Y:S05]  /*25b0*/  BSYNC B1 ;  /* 0x0000000000017941 */ /* 0x000fea0003800000 */
.L_x_42:
[----:B---3--:R-:W-:Y:S01]  /*25c0*/  @!P4 IMAD R13, R28, R88, R3 ;  /* 0x000000581c0dc224 */ /* 0x008fe200078e0203 */
[----:B------:R-:W-:Y:S04]  /*25d0*/  BSSY B1, `(.L_x_44) ;  /* 0x0000006000017945 */ /* 0x000fe80003800000 */
[----:B------:R3:W-:Y:S01]  /*25e0*/  @!P4 STG.E.U8 desc[UR36][R4.64+0x8], R13 ;  /* 0x0000080d0400c986 */ /* 0x0007e2000c101124 */
[----:B------:R-:W-:Y:S05]  /*25f0*/  @P2 BRA `(.L_x_45) ;  /* 0x00000000000c2947 */ /* 0x000fea0003800000 */
[----:B------:R-:W5:Y:S02]  /*2600*/  LDG.E.U8 R100, desc[UR36][R8.64+0x9] ;  /* 0x0000092408647981 */ /* 0x000f64000c1e1100 */
[----:B-----5:R-:W-:-:S05]  /*2610*/  PRMT R0, R100, 0x8880, RZ ;  /* 0x0000888064007816 */ /* 0x020fca00000000ff */
[----:B------:R-:W-:-:S07]  /*2620*/  IMAD R3, R0, R89, RZ ;  /* 0x0000005900037224 */ /* 0x000fce00078e02ff */
.L_x_45:
[----:B------:R-:W-:Y:S05]  /*2630*/  BSYNC B1 ;  /* 0x0000000000017941 */ /* 0x000fea0003800000 */
.L_x_44:
[----:B------:R-:W-:Y:S01]  /*2640*/  ISETP.LT.OR P4, PT, R19, 0x9, !P0 ;  /* 0x000000091300780c */ /* 0x000fe20004781670 */
[----:B------:R-:W-:Y:S01]  /*2650*/  @!P2 IMAD R29, R29, R88, R3 ;  /* 0x000000581d1da224 */ /* 0x000fe200078e0203 */
[----:B------:R-:W-:Y:S01]  /*2660*/  BSSY B1, `(.L_x_46) ;  /* 0x0000009000017945 */ /* 0x000fe20003800000 */
[C---:B------:R-:W-:Y:S02]  /*2670*/  ISETP.LT.OR P3, PT, R19.reuse, 0xa, !P0 ;  /* 0x0000000a1300780c */ /* 0x040fe40004761670 */
[C---:B------:R-:W-:Y:S01]  /*2680*/  ISETP.LT.OR P5, PT, R19.reuse, 0x11, !P1 ;  /* 0x000000111300780c */ /* 0x040fe20004fa1670 */
[----:B------:R0:W-:Y:S01]  /*2690*/  @!P2 STG.E.U8 desc[UR36][R4.64+0x9], R29 ;  /* 0x0000091d0400a986 */ /* 0x0001e2000c101124 */
[----:B------:R-:W-:-:S06]  /*26a0*/  ISETP.LT.OR P2, PT, R19, 0x12, !P1 ;  /* 0x000000121300780c */ /* 0x000fcc0004f41670 */
[----:B------:R-:W-:Y:S07]  /*26b0*/  @P4 BRA `(.L_x_47) ;  /* 0x00000000000c4947 */ /* 0x000fee0003800000 */
[----:B------:R-:W5:Y:S02]  /*26c0*/  LDG.E.U8 R100, desc[UR36][R10.64+0x8] ;  /* 0x000008240a647981 */ /* 0x000f64000c1e1100 */
[----:B-----5:R-:W-:-:S05]  /*26d0*/  PRMT R0, R100, 0x8880, RZ ;  /* 0x0000888064007816 */ /* 0x020fca00000000ff */
[----:B------:R-:W-:-:S07]  /*26e0*/  IMAD R3, R0, R89, RZ ;  /* 0x0000005900037224 */ /* 0x000fce00078e02ff */
.L_x_47:
[----:B------:R-:W-:Y:S05]  /*26f0*/  BSYNC B1 ;  /* 0x0000000000017941 */ /* 0x000fea0003800000 */
.L_x_46:
[----:B---3--:R-:W-:Y:S01]  /*2700*/  @!P4 IMAD R13, R30, R88, R3 ;  /* 0x000000581e0dc224 */ /* 0x008fe200078e0203 */
[----:B------:R-:W-:Y:S04]  /*2710*/  BSSY B1, `(.L_x_48) ;  /* 0x0000006000017945 */ /* 0x000fe80003800000 */
[----:B------:R3:W-:Y:S01]  /*2720*/  @!P4 STG.E.U8 desc[UR36][R6.64+0x8], R13 ;  /* 0x0000080d0600c986 */ /* 0x0007e2000c101124 */
[----:B------:R-:W-:Y:S05]  /*2730*/  @P3 BRA `(.L_x_49) ;  /* 0x00000000000c3947 */ /* 0x000fea0003800000 */
[----:B------:R-:W5:Y:S02]  /*2740*/  LDG.E.U8 R100, desc[UR36][R10.64+0x9] ;  /* 0x000009240a647981 */ /* 0x000f64000c1e1100 */
[----:B-----5:R-:W-:-:S05]  /*2750*/  PRMT R0, R100, 0x8880, RZ ;  /* 0x0000888064007816 */ /* 0x020fca00000000ff */
[----:B------:R-:W-:-:S07]  /*2760*/  IMAD R3, R0, R89, RZ ;  /* 0x0000005900037224 */ /* 0x000fce00078e02ff */
.L_x_49:
[----:B------:R-:W-:Y:S05]  /*2770*/  BSYNC B1 ;  /* 0x0000000000017941 */ /* 0x000fea0003800000 */
.L_x_48:
[----:B------:R-:W-:Y:S01]  /*2780*/  @!P3 IMAD R31, R31, R88, R3 ;  /* 0x000000581f1fb224 */ /* 0x000fe200078e0203 */
[----:B------:R-:W-:Y:S04]  /*2790*/  BSSY B1, `(.L_x_50) ;  /* 0x0000006000017945 */ /* 0x000fe80003800000 */
[----:B------:R0:W-:Y:S01]  /*27a0*/  @!P3 STG.E.U8 desc[UR36][R6.64+0x9], R31 ;  /* 0x0000091f0600b986 */ /* 0x0001e2000c101124 */
[----:B------:R-:W-:Y:S05]  /*27b0*/  @P5 BRA `(.L_x_51) ;  /* 0x00000000000c5947 */ /* 0x000fea0003800000 */
[----:B------:R-:W5:Y:S02]  /*27c0*/  LDG.E.U8 R100, desc[UR36][R8.64+0x10] ;  /* 0x0000102408647981 */ /* 0x000f64000c1e1100 */
[----:B-----5:R-:W-:-:S05]  /*27d0*/  PRMT R0, R100, 0x8880, RZ ;  /* 0x0000888064007816 */ /* 0x020fca00000000ff */
[----:B------:R-:W-:-:S07]  /*27e0*/  IMAD R3, R0, R89, RZ ;  /* 0x0000005900037224 */ /* 0x000fce00078e02ff */
.L_x_51:
[----:B------:R-:W-:Y:S05]  /*27f0*/  BSYNC B1 ;  /* 0x0000000000017941 */ /* 0x000fea0003800000 */
.L_x_50:
[----:B---3--:R-:W-:Y:S01]  /*2800*/  @!P5 IMAD R13, R32, R88, R3 ;  /* 0x00000058200dd224 */ /* 0x008fe200078e0203 */
[----:B------:R-:W-:Y:S04]  /*2810*/  BSSY B1, `(.L_x_52) ;  /* 0x0000006000017945 */ /* 0x000fe80003800000 */
[----:B------:R3:W-:Y:S01]  /*2820*/  @!P5 STG.E.U8 desc[UR36][R4.64+0x10], R13 ;  /* 0x0000100d0400d986 */ /* 0x0007e2000c101124 */
[----:B------:R-:W-:Y:S05]  /*2830*/  @P2 BRA `(.L_x_53) ;  /* 0x00000000000c2947 */ /* 0x000fea0003800000 */
[----:B------:R-:W5:Y:S02]  /*2840*/  LDG.E.U8 R100, desc[UR36][R8.64+0x11] ;  /* 0x0000112408647981 */ /* 0x000f64000c1e1100 */
[----:B-----5:R-:W-:-:S05]  /*2850*/  PRMT R0, R100, 0x8880, RZ ;  /* 0x0000888064007816 */ /* 0x020fca00000000ff */
[----:B------:R-:W-:-:S07]  /*2860*/  IMAD R3, R0, R89, RZ ;  /* 0x0000005900037224 */ /* 0x000fce00078e02ff */
.L_x_53:
[----:B------:R-:W-:Y:S05]  /*2870*/  BSYNC B1 ;  /* 0x0000000000017941 */ /* 0x000fea0003800000 */
.L_x_52:
        /* <DEDUP_REMOVED lines=11> */
.L_x_55:
[----:B------:R-:W-:Y:S05]  /*2930*/  BSYNC B1 ;  /* 0x0000000000017941 */ /* 0x000fea0003800000 */
.L_x_54:
[----:B---3--:R-:W-:Y:S01]  /*2940*/  @!P4 IMAD R13, R34, R88, R3 ;  /* 0x00000058220dc224 */ /* 0x008fe200078e0203 */
[----:B------:R-:W-:Y:S04]  /*2950*/  BSSY B1, `(.L_x_56) ;  /* 0x0000006000017945 */ /* 0x000fe80003800000 */
[----:B------:R3:W-:Y:S01]  /*2960*/  @!P4 STG.E.U8 desc[UR36][R6.64+0x10], R13 ;  /* 0x0000100d0600c986 */ /* 0x0007e2000c101124 */
[----:B------:R-:W-:Y:S05]  /*2970*/  @P3 BRA `(.L_x_57) ;  /* 0x00000000000c3947 */ /* 0x000fea0003800000 */
[----:B------:R-:W5:Y:S02]  /*2980*/  LDG.E.U8 R100, desc[UR36][R10.64+0x11] ;  /* 0x000011240a647981 */ /* 0x000f64000c1e1100 */
[----:B-----5:R-:W-:-:S05]  /*2990*/  PRMT R0, R100, 0x8880, RZ ;  /* 0x0000888064007816 */ /* 0x020fca00000000ff */
[----:B------:R-:W-:-:S07]  /*29a0*/  IMAD R3, R0, R89, RZ ;  /* 0x0000005900037224 */ /* 0x000fce00078e02ff */
.L_x_57:
[----:B------:R-:W-:Y:S05]  /*29b0*/  BSYNC B1 ;  /* 0x0000000000017941 */ /* 0x000fea0003800000 */
.L_x_56:
[----:B------:R-:W-:Y:S01]  /*29c0*/  @!P3 IMAD R35, R35, R88, R3 ;  /* 0x000000582323b224 */ /* 0x000fe200078e0203 */
[----:B------:R-:W-:Y:S04]  /*29d0*/  BSSY B1, `(.L_x_58) ;  /* 0x0000006000017945 */ /* 0x000fe80003800000 */
[----:B------:R0:W-:Y:S01]  /*29e0*/  @!P3 STG.E.U8 desc[UR36][R6.64+0x11], R35 ;  /* 0x000011230600b986 */ /* 0x0001e2000c101124 */
[----:B------:R-:W-:Y:S05]  /*29f0*/  @P5 BRA `(.L_x_59) ;  /* 0x00000000000c5947 */ /* 0x000fea0003800000 */
[----:B------:R-:W5:Y:S02]  /*2a00*/  LDG.E.U8 R100, desc[UR36][R8.64+0x18] ;  /* 0x0000182408647981 */ /* 0x000f64000c1e1100 */
[----:B-----5:R-:W-:-:S05]  /*2a10*/  PRMT R0, R100, 0x8880, RZ ;  /* 0x0000888064007816 */ /* 0x020fca00000000ff */
[----:B------:R-:W-:-:S07]  /*2a20*/  IMAD R3, R0, R89, RZ ;  /* 0x0000005900037224 */ /* 0x000fce00078e02ff */
.L_x_59:
[----:B------:R-:W-:Y:S05]  /*2a30*/  BSYNC B1 ;  /* 0x0000000000017941 */ /* 0x000fea0003800000 */
.L_x_58:
[----:B---3--:R-:W-:Y:S01]  /*2a40*/  @!P5 IMAD R13, R36, R88, R3 ;  /* 0x00000058240dd224 */ /* 0x008fe200078e0203 */
[----:B------:R-:W-:Y:S04]  /*2a50*/  BSSY B1, `(.L_x_60) ;  /* 0x0000006000017945 */ /* 0x000fe80003800000 */
[----:B------:R3:W-:Y:S01]  /*2a60*/  @!P5 STG.E.U8 desc[UR36][R4.64+0x18], R13 ;  /* 0x0000180d0400d986 */ /* 0x0007e2000c101124 */
[----:B------:R-:W-:Y:S05]  /*2a70*/  @P2 BRA `(.L_x_61) ;  /* 0x00000000000c2947 */ /* 0x000fea0003800000 */
[----:B------:R-:W5:Y:S02]  /*2a80*/  LDG.E.U8 R100, desc[UR36][R8.64+0x19] ;  /* 0x0000192408647981 */ /* 0x000f64000c1e1100 */
[----:B-----5:R-:W-:-:S05]  /*2a90*/  PRMT R0, R100, 0x8880, RZ ;  /* 0x0000888064007816 */ /* 0x020fca00000000ff */
[----:B------:R-:W-:-:S07]  /*2aa0*/  IMAD R3, R0, R89, RZ ;  /* 0x0000005900037224 */ /* 0x000fce00078e02ff */
.L_x_61:
[----:B------:R-:W-:Y:S05]  /*2ab0*/  BSYNC B1 ;  /* 0x0000000000017941 */ /* 0x000fea0003800000 */
.L_x_60:
        /* <DEDUP_REMOVED lines=11> */
.L_x_63:
[----:B------:R-:W-:Y:S05]  /*2b70*/  BSYNC B1 ;  /* 0x0000000000017941 */ /* 0x000fea0003800000 */
.L_x_62:
[----:B---3--:R-:W-:Y:S01]  /*2b80*/  @!P4 IMAD R13, R38, R88, R3 ;  /* 0x00000058260dc224 */ /* 0x008fe200078e0203 */
[----:B------:R-:W-:Y:S04]  /*2b90*/  BSSY B1, `(.L_x_64) ;  /* 0x0000006000017945 */ /* 0x000fe80003800000 */
[----:B------:R3:W-:Y:S01]  /*2ba0*/  @!P4 STG.E.U8 desc[UR36][R6.64+0x18], R13 ;  /* 0x0000180d0600c986 */ /* 0x0007e2000c101124 */
[----:B------:R-:W-:Y:S05]  /*2bb0*/  @P3 BRA `(.L_x_65) ;  /* 0x00000000000c3947 */ /* 0x000fea0003800000 */
[----:B------:R-:W5:Y:S02]  /*2bc0*/  LDG.E.U8 R100, desc[UR36][R10.64+0x19] ;  /* 0x000019240a647981 */ /* 0x000f64000c1e1100 */
[----:B-----5:R-:W-:-:S05]  /*2bd0*/  PRMT R0, R100, 0x8880, RZ ;  /* 0x0000888064007816 */ /* 0x020fca00000000ff */
[----:B------:R-:W-:-:S07]  /*2be0*/  IMAD R3, R0, R89, RZ ;  /* 0x0000005900037224 */ /* 0x000fce00078e02ff */
.L_x_65:
[----:B------:R-:W-:Y:S05]  /*2bf0*/  BSYNC B1 ;  /* 0x0000000000017941 */ /* 0x000fea0003800000 */
.L_x_64:
[----:B------:R-:W-:Y:S01]  /*2c00*/  @!P3 IMAD R39, R39, R88, R3 ;  /* 0x000000582727b224 */ /* 0x000fe200078e0203 */
[----:B------:R-:W-:Y:S04]  /*2c10*/  BSSY B1, `(.L_x_66) ;  /* 0x0000006000017945 */ /* 0x000fe80003800000 */
[----:B------:R0:W-:Y:S01]  /*2c20*/  @!P3 STG.E.U8 desc[UR36][R6.64+0x19], R39 ;  /* 0x000019270600b986 */ /* 0x0001e2000c101124 */
[----:B------:R-:W-:Y:S05]  /*2c30*/  @P5 BRA `(.L_x_67) ;  /* 0x00000000000c5947 */ /* 0x000fea0003800000 */
[----:B------:R-:W5:Y:S02]  /*2c40*/  LDG.E.U8 R100, desc[UR36][R8.64+0x20] ;  /* 0x0000202408647981 */ /* 0x000f64000c1e1100 */
[----:B-----5:R-:W-:-:S05]  /*2c50*/  PRMT R0, R100, 0x8880, RZ ;  /* 0x0000888064007816 */ /* 0x020fca00000000ff */
[----:B------:R-:W-:-:S07]  /*2c60*/  IMAD R3, R0, R89, RZ ;  /* 0x0000005900037224 */ /* 0x000fce00078e02ff */
.L_x_67:
[----:B------:R-:W-:Y:S05]  /*2c70*/  BSYNC B1 ;  /* 0x0000000000017941 */ /* 0x000fea0003800000 */
.L_x_66:
[----:B---3--:R-:W-:Y:S01]  /*2c80*/  @!P5 IMAD R13, R40, R88, R3 ;  /* 0x00000058280dd224 */ /* 0x008fe200078e0203 */
[----:B------:R-:W-:Y:S04]  /*2c90*/  BSSY B1, `(.L_x_68) ;  /* 0x0000006000017945 */ /* 0x000fe80003800000 */
[----:B------:R3:W-:Y:S01]  /*2ca0*/  @!P5 STG.E.U8 desc[UR36][R4.64+0x20], R13 ;  /* 0x0000200d0400d986 */ /* 0x0007e2000c101124 */
[----:B------:R-:W-:Y:S05]  /*2cb0*/  @P2 BRA `(.L_x_69) ;  /* 0x00000000000c2947 */ /* 0x000fea0003800000 */
[----:B------:R-:W5:Y:S02]  /*2cc0*/  LDG.E.U8 R100, desc[UR36][R8.64+0x21] ;  /* 0x0000212408647981 */ /* 0x000f64000c1e1100 */
[----:B-----5:R-:W-:-:S05]  /*2cd0*/  PRMT R0, R100, 0x8880, RZ ;  /* 0x0000888064007816 */ /* 0x020fca00000000ff */
[----:B------:R-:W-:-:S07]  /*2ce0*/  IMAD R3, R0, R89, RZ ;  /* 0x0000005900037224 */ /* 0x000fce00078e02ff */
.L_x_69:
[----:B------:R-:W-:Y:S05]  /*2cf0*/  BSYNC B1 ;  /* 0x0000000000017941 */ /* 0x000fea0003800000 */
.L_x_68:
        /* <DEDUP_REMOVED lines=11> */
.L_x_71:
[----:B------:R-:W-:Y:S05]  /*2db0*/  BSYNC B1 ;  /* 0x0000000000017941 */ /* 0x000fea0003800000 */
.L_x_70:
[----:B---3--:R-:W-:Y:S01]  /*2dc0*/  @!P4 IMAD R13, R42, R88, R3 ;  /* 0x000000582a0dc224 */ /* 0x008fe200078e0203 */
[----:B------:R-:W-:Y:S04]  /*2dd0*/  BSSY B1, `(.L_x_72) ;  /* 0x0000006000017945 */ /* 0x000fe80003800000 */
[----:B------:R3:W-:Y:S01]  /*2de0*/  @!P4 STG.E.U8 desc[UR36][R6.64+0x20], R13 ;  /* 0x0000200d0600c986 */ /* 0x0007e2000c101124 */
[----:B------:R-:W-:Y:S05]  /*2df0*/  @P3 BRA `(.L_x_73) ;  /* 0x00000000000c3947 */ /* 0x000fea0003800000 */
[----:B------:R-:W5:Y:S02]  /*2e00*/  LDG.E.U8 R100, desc[UR36][R10.64+0x21] ;  /* 0x000021240a647981 */ /* 0x000f64000c1e1100 */
[----:B-----5:R-:W-:-:S05]  /*2e10*/  PRMT R0, R100, 0x8880, RZ ;  /* 0x0000888064007816 */ /* 0x020fca00000000ff */
[----:B------:R-:W-:-:S07]  /*2e20*/  IMAD R3, R0, R89, RZ ;  /* 0x0000005900037224 */ /* 0x000fce00078e02ff */
.L_x_73:
[----:B------:R-:W-:Y:S05]  /*2e30*/  BSYNC B1 ;  /* 0x0000000000017941 */ /* 0x000fea0003800000 */
.L_x_72:
[----:B------:R-:W-:Y:S01]  /*2e40*/  @!P3 IMAD R43, R43, R88, R3 ;  /* 0x000000582b2bb224 */ /* 0x000fe200078e0203 */
[----:B------:R-:W-:Y:S04]  /*2e50*/  BSSY B1, `(.L_x_74) ;  /* 0x0000006000017945 */ /* 0x000fe80003800000 */
[----:B------:R0:W-:Y:S01]  /*2e60*/  @!P3 STG.E.U8 desc[UR36][R6.64+0x21], R43 ;  /* 0x0000212b0600b986 */ /* 0x0001e2000c101124 */
[----:B------:R-:W-:Y:S05]  /*2e70*/  @P5 BRA `(.L_x_75) ;  /* 0x00000000000c5947 */ /* 0x000fea0003800000 */
[----:B------:R-:W5:Y:S02]  /*2e80*/  LDG.E.U8 R100, desc[UR36][R8.64+0x28] ;  /* 0x0000282408647981 */ /* 0x000f64000c1e1100 */
[----:B-----5:R-:W-:-:S05]  /*2e90*/  PRMT R0, R100, 0x8880, RZ ;  /* 0x0000888064007816 */ /* 0x020fca00000000ff */
[----:B------:R-:W-:-:S07]  /*2ea0*/  IMAD R3, R0, R89, RZ ;  /* 0x0000005900037224 */ /* 0x000fce00078e02ff */
.L_x_75:
[----:B------:R-:W-:Y:S05]  /*2eb0*/  BSYNC B1 ;  /* 0x0000000000017941 */ /* 0x000fea0003800000 */
.L_x_74:
[----:B---3--:R-:W-:Y:S01]  /*2ec0*/  @!P5 IMAD R13, R44, R88, R3 ;  /* 0x000000582c0dd224 */ /* 0x008fe200078e0203 */
[----:B------:R-:W-:Y:S04]  /*2ed0*/  BSSY B1, `(.L_x_76) ;  /* 0x0000006000017945 */ /* 0x000fe80003800000 */
[----:B------:R3:W-:Y:S01]  /*2ee0*/  @!P5 STG.E.U8 desc[UR36][R4.64+0x28], R13 ;  /* 0x0000280d0400d986 */ /* 0x0007e2000c101124 */
[----:B------:R-:W-:Y:S05]  /*2ef0*/  @P2 BRA `(.L_x_77) ;  /* 0x00000000000c2947 */ /* 0x000fea0003800000 */
[----:B------:R-:W5:Y:S02]  /*2f00*/  LDG.E.U8 R100, desc[UR36][R8.64+0x29] ;  /* 0x0000292408647981 */ /* 0x000f64000c1e1100 */
[----:B-----5:R-:W-:-:S05]  /*2f10*/  PRMT R0, R100, 0x8880, RZ ;  /* 0x0000888064007816 */ /* 0x020fca00000000ff */
[----:B------:R-:W-:-:S07]  /*2f20*/  IMAD R3, R0, R89, RZ ;  /* 0x0000005900037224 */ /* 0x000fce00078e02ff */
.L_x_77:
[----:B------:R-:W-:Y:S05]  /*2f30*/  BSYNC B1 ;  /* 0x0000000000017941 */ /* 0x000fea0003800000 */
.L_x_76:
        /* <DEDUP_REMOVED lines=11> */
.L_x_79:
[----:B------:R-:W-:Y:S05]  /*2ff0*/  BSYNC B1 ;  /* 0x0000000000017941 */ /* 0x000fea0003800000 */
.L_x_78:
[----:B---3--:R-:W-:Y:S01]  /*3000*/  @!P4 IMAD R13, R46, R88, R3 ;  /* 0x000000582e0dc224 */ /* 0x008fe200078e0203 */
[----:B------:R-:W-:Y:S04]  /*3010*/  BSSY B1, `(.L_x_80) ;  /* 0x0000006000017945 */ /* 0x000fe80003800000 */
[----:B------:R3:W-:Y:S01]  /*3020*/  @!P4 STG.E.U8 desc[UR36][R6.64+0x28], R13 ;  /* 0x0000280d0600c986 */ /* 0x0007e2000c101124 */
[----:B------:R-:W-:Y:S05]  /*3030*/  @P3 BRA `(.L_x_81) ;  /* 0x00000000000c3947 */ /* 0x000fea0003800000 */
[----:B------:R-:W5:Y:S02]  /*3040*/  LDG.E.U8 R100, desc[UR36][R10.64+0x29] ;  /* 0x000029240a647981 */ /* 0x000f64000c1e1100 */
[----:B-----5:R-:W-:-:S05]  /*3050*/  PRMT R0, R100, 0x8880, RZ ;  /* 0x0000888064007816 */ /* 0x020fca00000000ff */
[----:B------:R-:W-:-:S07]  /*3060*/  IMAD R3, R0, R89, RZ ;  /* 0x0000005900037224 */ /* 0x000fce00078e02ff */
.L_x_81:
[----:B------:R-:W-:Y:S05]  /*3070*/  BSYNC B1 ;  /* 0x0000000000017941 */ /* 0x000fea0003800000 */
.L_x_80:
[----:B------:R-:W-:Y:S01]  /*3080*/  @!P3 IMAD R47, R47, R88, R3 ;  /* 0x000000582f2fb224 */ /* 0x000fe200078e0203 */
[----:B------:R-:W-:Y:S04]  /*3090*/  BSSY B1, `(.L_x_82) ;  /* 0x0000006000017945 */ /* 0x000fe80003800000 */
[----:B------:R0:W-:Y:S01]  /*30a0*/  @!P3 STG.E.U8 desc[UR36][R6.64+0x29], R47 ;  /* 0x0000292f0600b986 */ /* 0x0001e2000c101124 */
[----:B------:R-:W-:Y:S05]  /*30b0*/  @P5 BRA `(.L_x_83) ;  /* 0x00000000000c5947 */ /* 0x000fea0003800000 */
[----:B------:R-:W5:Y:S02]  /*30c0*/  LDG.E.U8 R100, desc[UR36][R8.64+0x30] ;  /* 0x0000302408647981 */ /* 0x000f64000c1e1100 */
[----:B-----5:R-:W-:-:S05]  /*30d0*/  PRMT R0, R100, 0x8880, RZ ;  /* 0x0000888064007816 */ /* 0x020fca00000000ff */
[----:B------:R-:W-:-:S07]  /*30e0*/  IMAD R3, R0, R89, RZ ;  /* 0x0000005900037224 */ /* 0x000fce00078e02ff */
.L_x_83:
[----:B------:R-:W-:Y:S05]  /*30f0*/  BSYNC B1 ;  /* 0x0000000000017941 */ /* 0x000fea0003800000 */
.L_x_82:
[----:B---3--:R-:W-:Y:S01]  /*3100*/  @!P5 IMAD R13, R48, R88, R3 ;  /* 0x00000058300dd224 */ /* 0x008fe200078e0203 */
[----:B------:R-:W-:Y:S04]  /*3110*/  BSSY B1, `(.L_x_84) ;  /* 0x0000006000017945 */ /* 0x000fe80003800000 */
[----:B------:R3:W-:Y:S01]  /*3120*/  @!P5 STG.E.U8 desc[UR36][R4.64+0x30], R13 ;  /* 0x0000300d0400d986 */ /* 0x0007e2000c101124 */
[----:B------:R-:W-:Y:S05]  /*3130*/  @P2 BRA `(.L_x_85) ;  /* 0x00000000000c2947 */ /* 0x000fea0003800000 */
[----:B------:R-:W5:Y:S02]  /*3140*/  LDG.E.U8 R100, desc[UR36][R8.64+0x31] ;  /* 0x0000312408647981 */ /* 0x000f64000c1e1100 */
[----:B-----5:R-:W-:-:S05]  /*3150*/  PRMT R0, R100, 0x8880, RZ ;  /* 0x0000888064007816 */ /* 0x020fca00000000ff */
[----:B------:R-:W-:-:S07]  /*3160*/  IMAD R3, R0, R89, RZ ;  /* 0x0000005900037224 */ /* 0x000fce00078e02ff */
.L_x_85:
[----:B------:R-:W-:Y:S05]  /*3170*/  BSYNC B1 ;  /* 0x0000000000017941 */ /* 0x000fea0003800000 */
.L_x_84:
        /* <DEDUP_REMOVED lines=11> */
.L_x_87:
[----:B------:R-:W-:Y:S05]  /*3230*/  BSYNC B1 ;  /* 0x0000000000017941 */ /* 0x000fea0003800000 */
.L_x_86:
[----:B---3--:R-:W-:Y:S01]  /*3240*/  @!P4 IMAD R13, R50, R88, R3 ;  /* 0x00000058320dc224 */ /* 0x008fe200078e0203 */
[----:B------:R-:W-:Y:S04]  /*3250*/  BSSY B1, `(.L_x_88) ;  /* 0x0000006000017945 */ /* 0x000fe80003800000 */
[----:B------:R3:W-:Y:S01]  /*3260*/  @!P4 STG.E.U8 desc[UR36][R6.64+0x30], R13 ;  /* 0x0000300d0600c986 */ /* 0x0007e2000c101124 */
[----:B------:R-:W-:Y:S05]  /*3270*/  @P3 BRA `(.L_x_89) ;  /* 0x00000000000c3947 */ /* 0x000fea0003800000 */
[----:B------:R-:W5:Y:S02]  /*3280*/  LDG.E.U8 R100, desc[UR36][R10.64+0x31] ;  /* 0x000031240a647981 */ /* 0x000f64000c1e1100 */
[----:B-----5:R-:W-:-:S05]  /*3290*/  PRMT R0, R100, 0x8880, RZ ;  /* 0x0000888064007816 */ /* 0x020fca00000000ff */
[----:B------:R-:W-:-:S07]  /*32a0*/  IMAD R3, R0, R89, RZ ;  /* 0x0000005900037224 */ /* 0x000fce00078e02ff */
.L_x_89:
[----:B------:R-:W-:Y:S05]  /*32b0*/  BSYNC B1 ;  /* 0x0000000000017941 */ /* 0x000fea0003800000 */
.L_x_88:
[----:B------:R-:W-:Y:S01]  /*32c0*/  @!P3 IMAD R51, R51, R88, R3 ;  /* 0x000000583333b224 */ /* 0x000fe200078e0203 */
[----:B------:R-:W-:Y:S04]  /*32d0*/  BSSY B1, `(.L_x_90) ;  /* 0x0000006000017945 */ /* 0x000fe80003800000 */
[----:B------:R0:W-:Y:S01]  /*32e0*/  @!P3 STG.E.U8 desc[UR36][R6.64+0x31], R51 ;  /* 0x000031330600b986 */ /* 0x0001e2000c101124 */
[----:B------:R-:W-:Y:S05]  /*32f0*/  @P5 BRA `(.L_x_91) ;  /* 0x00000000000c5947 */ /* 0x000fea0003800000 */
[----:B------:R-:W5:Y:S02]  /*3300*/  LDG.E.U8 R100, desc[UR36][R8.64+0x38] ;  /* 0x0000382408647981 */ /* 0x000f64000c1e1100 */
[----:B-----5:R-:W-:-:S05]  /*3310*/  PRMT R0, R100, 0x8880, RZ ;  /* 0x0000888064007816 */ /* 0x020fca00000000ff */
[----:B------:R-:W-:-:S07]  /*3320*/  IMAD R3, R0, R89, RZ ;  /* 0x0000005900037224 */ /* 0x000fce00078e02ff */
.L_x_91:
[----:B------:R-:W-:Y:S05]  /*3330*/  BSYNC B1 ;  /* 0x0000000000017941 */ /* 0x000fea0003800000 */
.L_x_90:
[----:B---3--:R-:W-:Y:S01]  /*3340*/  @!P5 IMAD R13, R52, R88, R3 ;  /* 0x00000058340dd224 */ /* 0x008fe200078e0203 */
[----:B------:R-:W-:Y:S04]  /*3350*/  BSSY B1, `(.L_x_92) ;  /* 0x0000006000017945 */ /* 0x000fe80003800000 */
[----:B------:R3:W-:Y:S01]  /*3360*/  @!P5 STG.E.U8 desc[UR36][R4.64+0x38], R13 ;  /* 0x0000380d0400d986 */ /* 0x0007e2000c101124 */
[----:B------:R-:W-:Y:S05]  /*3370*/  @P2 BRA `(.L_x_93) ;  /* 0x00000000000c2947 */ /* 0x000fea0003800000 */
[----:B------:R-:W5:Y:S02]  /*3380*/  LDG.E.U8 R100, desc[UR36][R8.64+0x39] ;  /* 0x0000392408647981 */ /* 0x000f64000c1e1100 */
[----:B-----5:R-:W-:-:S05]  /*3390*/  PRMT R0, R100, 0x8880, RZ ;  /* 0x0000888064007816 */ /* 0x020fca00000000ff */
[----:B------:R-:W-:-:S07]  /*33a0*/  IMAD R3, R0, R89, RZ ;  /* 0x0000005900037224 */ /* 0x000fce00078e02ff */
.L_x_93:
[----:B------:R-:W-:Y:S05]  /*33b0*/  BSYNC B1 ;  /* 0x0000000000017941 */ /* 0x000fea0003800000 */
.L_x_92:
        /* <DEDUP_REMOVED lines=11> */
.L_x_95:
[----:B------:R-:W-:Y:S05]  /*3470*/  BSYNC B1 ;  /* 0x0000000000017941 */ /* 0x000fea0003800000 */
.L_x_94:
[----:B---3--:R-:W-:Y:S01]  /*3480*/  @!P4 IMAD R13, R54, R88, R3 ;  /* 0x00000058360dc224 */ /* 0x008fe200078e0203 */
[----:B------:R-:W-:Y:S04]  /*3490*/  BSSY B1, `(.L_x_96) ;  /* 0x0000006000017945 */ /* 0x000fe80003800000 */
[----:B------:R3:W-:Y:S01]  /*34a0*/  @!P4 STG.E.U8 desc[UR36][R6.64+0x38], R13 ;  /* 0x0000380d0600c986 */ /* 0x0007e2000c101124 */
[----:B------:R-:W-:Y:S05]  /*34b0*/  @P3 BRA `(.L_x_97) ;  /* 0x00000000000c3947 */ /* 0x000fea0003800000 */
[----:B------:R-:W5:Y:S02]  /*34c0*/  LDG.E.U8 R100, desc[UR36][R10.64+0x39] ;  /* 0x000039240a647981 */ /* 0x000f64000c1e1100 */
[----:B-----5:R-:W-:-:S05]  /*34d0*/  PRMT R0, R100, 0x8880, RZ ;  /* 0x0000888064007816 */ /* 0x020fca00000000ff */
[----:B------:R-:W-:-:S07]  /*34e0*/  IMAD R3, R0, R89, RZ ;  /* 0x0000005900037224 */ /* 0x000fce00078e02ff */
.L_x_97:
[----:B------:R-:W-:Y:S05]  /*34f0*/  BSYNC B1 ;  /* 0x0000000000017941 */ /* 0x000fea0003800000 */
.L_x_96:
[----:B------:R-:W-:Y:S01]  /*3500*/  @!P3 IMAD R55, R55, R88, R3 ;  /* 0x000000583737b224 */ /* 0x000fe200078e0203 */
[----:B------:R-:W-:Y:S04]  /*3510*/  BSSY B1, `(.L_x_98) ;  /* 0x0000006000017945 */ /* 0x000fe80003800000 */
[----:B------:R0:W-:Y:S01]  /*3520*/  @!P3 STG.E.U8 desc[UR36][R6.64+0x39], R55 ;  /* 0x000039370600b986 */ /* 0x0001e2000c101124 */
[----:B------:R-:W-:Y:S05]  /*3530*/  @P5 BRA `(.L_x_99) ;  /* 0x00000000000c5947 */ /* 0x000fea0003800000 */
[----:B------:R-:W5:Y:S02]  /*3540*/  LDG.E.U8 R100, desc[UR36][R8.64+0x40] ;  /* 0x0000402408647981 */ /* 0x000f64000c1e1100 */
[----:B-----5:R-:W-:-:S05]  /*3550*/  PRMT R0, R100, 0x8880, RZ ;  /* 0x0000888064007816 */ /* 0x020fca00000000ff */
[----:B------:R-:W-:-:S07]  /*3560*/  IMAD R3, R0, R89, RZ ;  /* 0x0000005900037224 */ /* 0x000fce00078e02ff */
.L_x_99:
[----:B------:R-:W-:Y:S05]  /*3570*/  BSYNC B1 ;  /* 0x0000000000017941 */ /* 0x000fea0003800000 */
.L_x_98:
[----:B---3--:R-:W-:Y:S01]  /*3580*/  @!P5 IMAD R13, R56, R88, R3 ;  /* 0x00000058380dd224 */ /* 0x008fe200078e0203 */
[----:B------:R-:W-:Y:S04]  /*3590*/  BSSY B1, `(.L_x_100) ;  /* 0x0000006000017945 */ /* 0x000fe80003800000 */
[----:B------:R3:W-:Y:S01]  /*35a0*/  @!P5 STG.E.U8 desc[UR36][R4.64+0x40], R13 ;  /* 0x0000400d0400d986 */ /* 0x0007e2000c101124 */
[----:B------:R-:W-:Y:S05]  /*35b0*/  @P2 BRA `(.L_x_101) ;  /* 0x00000000000c2947 */ /* 0x000fea0003800000 */
[----:B------:R-:W5:Y:S02]  /*35c0*/  LDG.E.U8 R100, desc[UR36][R8.64+0x41] ;  /* 0x0000412408647981 */ /* 0x000f64000c1e1100 */
[----:B-----5:R-:W-:-:S05]  /*35d0*/  PRMT R0, R100, 0x8880, RZ ;  /* 0x0000888064007816 */ /* 0x020fca00000000ff */
[----:B------:R-:W-:-:S07]  /*35e0*/  IMAD R3, R0, R89, RZ ;  /* 0x0000005900037224 */ /* 0x000fce00078e02ff */
.L_x_101:
[----:B------:R-:W-:Y:S05]  /*35f0*/  BSYNC B1 ;  /* 0x0000000000017941 */ /* 0x000fea0003800000 */
.L_x_100:
        /* <DEDUP_REMOVED lines=11> */
.L_x_103:
[----:B------:R-:W-:Y:S05]  /*36b0*/  BSYNC B1 ;  /* 0x0000000000017941 */ /* 0x000fea0003800000 */
.L_x_102:
[----:B---3--:R-:W-:Y:S01]  /*36c0*/  @!P4 IMAD R13, R58, R88, R3 ;  /* 0x000000583a0dc224 */ /* 0x008fe200078e0203 */
[----:B------:R-:W-:Y:S04]  /*36d0*/  BSSY B1, `(.L_x_104) ;  /* 0x0000006000017945 */ /* 0x000fe80003800000 */
[----:B------:R3:W-:Y:S01]  /*36e0*/  @!P4 STG.E.U8 desc[UR36][R6.64+0x40], R13 ;  /* 0x0000400d0600c986 */ /* 0x0007e2000c101124 */
[----:B------:R-:W-:Y:S05]  /*36f0*/  @P3 BRA `(.L_x_105) ;  /* 0x00000000000c3947 */ /* 0x000fea0003800000 */
[----:B------:R-:W5:Y:S02]  /*3700*/  LDG.E.U8 R100, desc[UR36][R10.64+0x41] ;  /* 0x000041240a647981 */ /* 0x000f64000c1e1100 */
[----:B-----5:R-:W-:-:S05]  /*3710*/  PRMT R0, R100, 0x8880, RZ ;  /* 0x0000888064007816 */ /* 0x020fca00000000ff */
[----:B------:R-:W-:-:S07]  /*3720*/  IMAD R3, R0, R89, RZ ;  /* 0x0000005900037224 */ /* 0x000fce00078e02ff */
.L_x_105:
[----:B------:R-:W-:Y:S05]  /*3730*/  BSYNC B1 ;  /* 0x0000000000017941 */ /* 0x000fea0003800000 */
.L_x_104:
[----:B------:R-:W-:Y:S01]  /*3740*/  @!P3 IMAD R59, R59, R88, R3 ;  /* 0x000000583b3bb224 */ /* 0x000fe200078e0203 */
[----:B------:R-:W-:Y:S04]  /*3750*/  BSSY B1, `(.L_x_106) ;  /* 0x0000006000017945 */ /* 0x000fe80003800000 */
[----:B------:R0:W-:Y:S01]  /*3760*/  @!P3 STG.E.U8 desc[UR36][R6.64+0x41], R59 ;  /* 0x0000413b0600b986 */ /* 0x0001e2000c101124 */
[----:B------:R-:W-:Y:S05]  /*3770*/  @P5 BRA `(.L_x_107) ;  /* 0x00000000000c5947 */ /* 0x000fea0003800000 */
[----:B------:R-:W5:Y:S02]  /*3780*/  LDG.E.U8 R100, desc[UR36][R8.64+0x48] ;  /* 0x0000482408647981 */ /* 0x000f64000c1e1100 */
[----:B-----5:R-:W-:-:S05]  /*3790*/  PRMT R0, R100, 0x8880, RZ ;  /* 0x0000888064007816 */ /* 0x020fca00000000ff */
[----:B------:R-:W-:-:S07]  /*37a0*/  IMAD R3, R0, R89, RZ ;  /* 0x0000005900037224 */ /* 0x000fce00078e02ff */
.L_x_107:
[----:B------:R-:W-:Y:S05]  /*37b0*/  BSYNC B1 ;  /* 0x0000000000017941 */ /* 0x000fea0003800000 */
.L_x_106:
[----:B---3--:R-:W-:Y:S01]  /*37c0*/  @!P5 IMAD R13, R60, R88, R3 ;  /* 0x000000583c0dd224 */ /* 0x008fe200078e0203 */
[----:B------:R-:W-:Y:S04]  /*37d0*/  BSSY B1, `(.L_x_108) ;  /* 0x0000006000017945 */ /* 0x000fe80003800000 */
[----:B------:R3:W-:Y:S01]  /*37e0*/  @!P5 STG.E.U8 desc[UR36][R4.64+0x48], R13 ;  /* 0x0000480d0400d986 */ /* 0x0007e2000c101124 */
[----:B------:R-:W-:Y:S05]  /*37f0*/  @P2 BRA `(.L_x_109) ;  /* 0x00000000000c2947 */ /* 0x000fea0003800000 */
[----:B------:R-:W5:Y:S02]  /*3800*/  LDG.E.U8 R100, desc[UR36][R8.64+0x49] ;  /* 0x0000492408647981 */ /* 0x000f64000c1e1100 */
[----:B-----5:R-:W-:-:S05]  /*3810*/  PRMT R0, R100, 0x8880, RZ ;  /* 0x0000888064007816 */ /* 0x020fca00000000ff */
[----:B------:R-:W-:-:S07]  /*3820*/  IMAD R3, R0, R89, RZ ;  /* 0x0000005900037224 */ /* 0x000fce00078e02ff */
.L_x_109:
[----:B------:R-:W-:Y:S05]  /*3830*/  BSYNC B1 ;  /* 0x0000000000017941 */ /* 0x000fea0003800000 */
.L_x_108:
        /* <DEDUP_REMOVED lines=11> */
.L_x_111:
[----:B------:R-:W-:Y:S05]  /*38f0*/  BSYNC B1 ;  /* 0x0000000000017941 */ /* 0x000fea0003800000 */
.L_x_110:
[----:B---3--:R-:W-:Y:S01]  /*3900*/  @!P4 IMAD R13, R62, R88, R3 ;  /* 0x000000583e0dc224 */ /* 0x008fe200078e0203 */
[----:B------:R-:W-:Y:S04]  /*3910*/  BSSY B1, `(.L_x_112) ;  /* 0x0000006000017945 */ /* 0x000fe80003800000 */
[----:B------:R3:W-:Y:S01]  /*3920*/  @!P4 STG.E.U8 desc[UR36][R6.64+0x48], R13 ;  /* 0x0000480d0600c986 */ /* 0x0007e2000c101124 */
[----:B------:R-:W-:Y:S05]  /*3930*/  @P3 BRA `(.L_x_113) ;  /* 0x00000000000c3947 */ /* 0x000fea0003800000 */
[----:B------:R-:W5:Y:S02]  /*3940*/  LDG.E.U8 R100, desc[UR36][R10.64+0x49] ;  /* 0x000049240a647981 */ /* 0x000f64000c1e1100 */
[----:B-----5:R-:W-:-:S05]  /*3950*/  PRMT R0, R100, 0x8880, RZ ;  /* 0x0000888064007816 */ /* 0x020fca00000000ff */
[----:B------:R-:W-:-:S07]  /*3960*/  IMAD R3, R0, R89, RZ ;  /* 0x0000005900037224 */ /* 0x000fce00078e02ff */
.L_x_113:
[----:B------:R-:W-:Y:S05]  /*3970*/  BSYNC B1 ;  /* 0x0000000000017941 */ /* 0x000fea0003800000 */
.L_x_112:
[----:B------:R-:W-:Y:S01]  /*3980*/  @!P3 IMAD R63, R63, R88, R3 ;  /* 0x000000583f3fb224 */ /* 0x000fe200078e0203 */
[----:B------:R-:W-:Y:S04]  /*3990*/  BSSY B1, `(.L_x_114) ;  /* 0x0000006000017945 */ /* 0x000fe80003800000 */
[----:B------:R0:W-:Y:S01]  /*39a0*/  @!P3 STG.E.U8 desc[UR36][R6.64+0x49], R63 ;  /* 0x0000493f0600b986 */ /* 0x0001e2000c101124 */
[----:B------:R-:W-:Y:S05]  /*39b0*/  @P5 BRA `(.L_x_115) ;  /* 0x00000000000c5947 */ /* 0x000fea0003800000 */
[----:B------:R-:W5:Y:S02]  /*39c0*/  LDG.E.U8 R100, desc[UR36][R8.64+0x50] ;  /* 0x0000502408647981 */ /* 0x000f64000c1e1100 */
[----:B-----5:R-:W-:-:S05]  /*39d0*/  PRMT R0, R100, 0x8880, RZ ;  /* 0x0000888064007816 */ /* 0x020fca00000000ff */
[----:B------:R-:W-:-:S07]  /*39e0*/  IMAD R3, R0, R89, RZ ;  /* 0x0000005900037224 */ /* 0x000fce00078e02ff */
.L_x_115:
[----:B------:R-:W-:Y:S05]  /*39f0*/  BSYNC B1 ;  /* 0x0000000000017941 */ /* 0x000fea0003800000 */
.L_x_114:
[----:B---3--:R-:W-:Y:S01]  /*3a00*/  @!P5 IMAD R13, R64, R88, R3 ;  /* 0x00000058400dd224 */ /* 0x008fe200078e0203 */
[----:B------:R-:W-:Y:S04]  /*3a10*/  BSSY B1, `(.L_x_116) ;  /* 0x0000006000017945 */ /* 0x000fe80003800000 */
[----:B------:R3:W-:Y:S01]  /*3a20*/  @!P5 STG.E.U8 desc[UR36][R4.64+0x50], R13 ;  /* 0x0000500d0400d986 */ /* 0x0007e2000c101124 */
[----:B------:R-:W-:Y:S05]  /*3a30*/  @P2 BRA `(.L_x_117) ;  /* 0x00000000000c2947 */ /* 0x000fea0003800000 */
[----:B------:R-:W5:Y:S02]  /*3a40*/  LDG.E.U8 R100, desc[UR36][R8.64+0x51] ;  /* 0x0000512408647981 */ /* 0x000f64000c1e1100 */
[----:B-----5:R-:W-:-:S05]  /*3a50*/  PRMT R0, R100, 0x8880, RZ ;  /* 0x0000888064007816 */ /* 0x020fca00000000ff */
[----:B------:R-:W-:-:S07]  /*3a60*/  IMAD R3, R0, R89, RZ ;  /* 0x0000005900037224 */ /* 0x000fce00078e02ff */
.L_x_117:
[----:B------:R-:W-:Y:S05]  /*3a70*/  BSYNC B1 ;  /* 0x0000000000017941 */ /* 0x000fea0003800000 */
.L_x_116:
        /* <DEDUP_REMOVED lines=11> */
.L_x_119:
[----:B------:R-:W-:Y:S05]  /*3b30*/  BSYNC B1 ;  /* 0x0000000000017941 */ /* 0x000fea0003800000 */
.L_x_118:
[----:B---3--:R-:W-:Y:S01]  /*3b40*/  @!P4 IMAD R13, R66, R88, R3 ;  /* 0x00000058420dc224 */ /* 0x008fe200078e0203 */
[----:B------:R-:W-:Y:S04]  /*3b50*/  BSSY B1, `(.L_x_120) ;  /* 0x0000006000017945 */ /* 0x000fe80003800000 */
[----:B------:R3:W-:Y:S01]  /*3b60*/  @!P4 STG.E.U8 desc[UR36][R6.64+0x50], R13 ;  /* 0x0000500d0600c986 */ /* 0x0007e2000c101124 */
[----:B------:R-:W-:Y:S05]  /*3b70*/  @P3 BRA `(.L_x_121) ;  /* 0x00000000000c3947 */ /* 0x000fea0003800000 */
[----:B------:R-:W5:Y:S02]  /*3b80*/  LDG.E.U8 R100, desc[UR36][R10.64+0x51] ;  /* 0x000051240a647981 */ /* 0x000f64000c1e1100 */
[----:B-----5:R-:W-:-:S05]  /*3b90*/  PRMT R0, R100, 0x8880, RZ ;  /* 0x0000888064007816 */ /* 0x020fca00000000ff */
[----:B------:R-:W-:-:S07]  /*3ba0*/  IMAD R3, R0, R89, RZ ;  /* 0x0000005900037224 */ /* 0x000fce00078e02ff */
.L_x_121:
[----:B------:R-:W-:Y:S05]  /*3bb0*/  BSYNC B1 ;  /* 0x0000000000017941 */ /* 0x000fea0003800000 */
.L_x_120:
[----:B------:R-:W-:Y:S01]  /*3bc0*/  @!P3 IMAD R67, R67, R88, R3 ;  /* 0x000000584343b224 */ /* 0x000fe200078e0203 */
[----:B------:R-:W-:Y:S04]  /*3bd0*/  BSSY B1, `(.L_x_122) ;  /* 0x0000006000017945 */ /* 0x000fe80003800000 */
[----:B------:R0:W-:Y:S01]  /*3be0*/  @!P3 STG.E.U8 desc[UR36][R6.64+0x51], R67 ;  /* 0x000051430600b986 */ /* 0x0001e2000c101124 */
[----:B------:R-:W-:Y:S05]  /*3bf0*/  @P5 BRA `(.L_x_123) ;  /* 0x00000000000c5947 */ /* 0x000fea0003800000 */
[----:B------:R-:W5:Y:S02]  /*3c00*/  LDG.E.U8 R100, desc[UR36][R8.64+0x58] ;  /* 0x0000582408647981 */ /* 0x000f64000c1e1100 */
[----:B-----5:R-:W-:-:S05]  /*3c10*/  PRMT R0, R100, 0x8880, RZ ;  /* 0x0000888064007816 */ /* 0x020fca00000000ff */
[----:B------:R-:W-:-:S07]  /*3c20*/  IMAD R3, R0, R89, RZ ;  /* 0x0000005900037224 */ /* 0x000fce00078e02ff */
.L_x_123:
[----:B------:R-:W-:Y:S05]  /*3c30*/  BSYNC B1 ;  /* 0x0000000000017941 */ /* 0x000fea0003800000 */
.L_x_122:
[----:B---3--:R-:W-:Y:S01]  /*3c40*/  @!P5 IMAD R13, R68, R88, R3 ;  /* 0x00000058440dd224 */ /* 0x008fe200078e0203 */
[----:B------:R-:W-:Y:S04]  /*3c50*/  BSSY B1, `(.L_x_124) ;  /* 0x0000006000017945 */ /* 0x000fe80003800000 */
[----:B------:R3:W-:Y:S01]  /*3c60*/  @!P5 STG.E.U8 desc[UR36][R4.64+0x58], R13 ;  /* 0x0000580d0400d986 */ /* 0x0007e2000c101124 */
[----:B------:R-:W-:Y:S05]  /*3c70*/  @P2 BRA `(.L_x_125) ;  /* 0x00000000000c2947 */ /* 0x000fea0003800000 */
[----:B------:R-:W5:Y:S02]  /*3c80*/  LDG.E.U8 R100, desc[UR36][R8.64+0x59] ;  /* 0x0000592408647981 */ /* 0x000f64000c1e1100 */
[----:B-----5:R-:W-:-:S05]  /*3c90*/  PRMT R0, R100, 0x8880, RZ ;  /* 0x0000888064007816 */ /* 0x020fca00000000ff */
[----:B------:R-:W-:-:S07]  /*3ca0*/  IMAD R3, R0, R89, RZ ;  /* 0x0000005900037224 */ /* 0x000fce00078e02ff */
.L_x_125:
[----:B------:R-:W-:Y:S05]  /*3cb0*/  BSYNC B1 ;  /* 0x0000000000017941 */ /* 0x000fea0003800000 */
.L_x_124:
        /* <DEDUP_REMOVED lines=11> */
.L_x_127:
[----:B------:R-:W-:Y:S05]  /*3d70*/  BSYNC B1 ;  /* 0x0000000000017941 */ /* 0x000fea0003800000 */
.L_x_126:
[----:B---3--:R-:W-:Y:S01]  /*3d80*/  @!P4 IMAD R13, R70, R88, R3 ;  /* 0x00000058460dc224 */ /* 0x008fe200078e0203 */
[----:B------:R-:W-:Y:S04]  /*3d90*/  BSSY B1, `(.L_x_128) ;  /* 0x0000006000017945 */ /* 0x000fe80003800000 */
[----:B------:R3:W-:Y:S01]  /*3da0*/  @!P4 STG.E.U8 desc[UR36][R6.64+0x58], R13 ;  /* 0x0000580d0600c986 */ /* 0x0007e2000c101124 */
[----:B------:R-:W-:Y:S05]  /*3db0*/  @P3 BRA `(.L_x_129) ;  /* 0x00000000000c3947 */ /* 0x000fea0003800000 */
[----:B------:R-:W5:Y:S02]  /*3dc0*/  LDG.E.U8 R100, desc[UR36][R10.64+0x59] ;  /* 0x000059240a647981 */ /* 0x000f64000c1e1100 */
[----:B-----5:R-:W-:-:S05]  /*3dd0*/  PRMT R0, R100, 0x8880, RZ ;  /* 0x0000888064007816 */ /* 0x020fca00000000ff */
[----:B------:R-:W-:-:S07]  /*3de0*/  IMAD R3, R0, R89, RZ ;  /* 0x0000005900037224 */ /* 0x000fce00078e02ff */
.L_x_129:
[----:B------:R-:W-:Y:S05]  /*3df0*/  BSYNC B1 ;  /* 0x0000000000017941 */ /* 0x000fea0003800000 */
.L_x_128:
[----:B------:R-:W-:Y:S01]  /*3e00*/  @!P3 IMAD R71, R71, R88, R3 ;  /* 0x000000584747b224 */ /* 0x000fe200078e0203 */
[----:B------:R-:W-:Y:S04]  /*3e10*/  BSSY B1, `(.L_x_130) ;  /* 0x0000006000017945 */ /* 0x000fe80003800000 */
[----:B------:R0:W-:Y:S01]  /*3e20*/  @!P3 STG.E.U8 desc[UR36][R6.64+0x59], R71 ;  /* 0x000059470600b986 */ /* 0x0001e2000c101124 */
[----:B------:R-:W-:Y:S05]  /*3e30*/  @P5 BRA `(.L_x_131) ;  /* 0x00000000000c5947 */ /* 0x000fea0003800000 */
[----:B------:R-:W5:Y:S02]  /*3e40*/  LDG.E.U8 R100, desc[UR36][R8.64+0x60] ;  /* 0x0000602408647981 */ /* 0x000f64000c1e1100 */
[----:B-----5:R-:W-:-:S05]  /*3e50*/  PRMT R0, R100, 0x8880, RZ ;  /* 0x0000888064007816 */ /* 0x020fca00000000ff */
[----:B------:R-:W-:-:S07]  /*3e60*/  IMAD R3, R0, R89, RZ ;  /* 0x0000005900037224 */ /* 0x000fce00078e02ff */
.L_x_131:
[----:B------:R-:W-:Y:S05]  /*3e70*/  BSYNC B1 ;  /* 0x0000000000017941 */ /* 0x000fea0003800000 */
.L_x_130:
[----:B---3--:R-:W-:Y:S01]  /*3e80*/  @!P5 IMAD R13, R72, R88, R3 ;  /* 0x00000058480dd224 */ /* 0x008fe200078e0203 */
[----:B------:R-:W-:Y:S04]  /*3e90*/  BSSY B1, `(.L_x_132) ;  /* 0x0000006000017945 */ /* 0x000fe80003800000 */
[----:B------:R3:W-:Y:S01]  /*3ea0*/  @!P5 STG.E.U8 desc[UR36][R4.64+0x60], R13 ;  /* 0x0000600d0400d986 */ /* 0x0007e2000c101124 */
[----:B------:R-:W-:Y:S05]  /*3eb0*/  @P2 BRA `(.L_x_133) ;  /* 0x00000000000c2947 */ /* 0x000fea0003800000 */
[----:B------:R-:W5:Y:S02]  /*3ec0*/  LDG.E.U8 R100, desc[UR36][R8.64+0x61] ;  /* 0x0000612408647981 */ /* 0x000f64000c1e1100 */
[----:B-----5:R-:W-:-:S05]  /*3ed0*/  PRMT R0, R100, 0x8880, RZ ;  /* 0x0000888064007816 */ /* 0x020fca00000000ff */
[----:B------:R-:W-:-:S07]  /*3ee0*/  IMAD R3, R0, R89, RZ ;  /* 0x0000005900037224 */ /* 0x000fce00078e02ff */
.L_x_133:
[----:B------:R-:W-:Y:S05]  /*3ef0*/  BSYNC B1 ;  /* 0x0000000000017941 */ /* 0x000fea0003800000 */
.L_x_132:
        /* <DEDUP_REMOVED lines=11> */
.L_x_135:
[----:B------:R-:W-:Y:S05]  /*3fb0*/  BSYNC B1 ;  /* 0x0000000000017941 */ /* 0x000fea0003800000 */
.L_x_134:
[----:B---3--:R-:W-:Y:S01]  /*3fc0*/  @!P4 IMAD R13, R74, R88, R3 ;  /* 0x000000584a0dc224 */ /* 0x008fe200078e0203 */
[----:B------:R-:W-:Y:S04]  /*3fd0*/  BSSY B1, `(.L_x_136) ;  /* 0x0000006000017945 */ /* 0x000fe80003800000 */
[----:B------:R3:W-:Y:S01]  /*3fe0*/  @!P4 STG.E.U8 desc[UR36][R6.64+0x60], R13 ;  /* 0x0000600d0600c986 */ /* 0x0007e2000c101124 */
[----:B------:R-:W-:Y:S05]  /*3ff0*/  @P3 BRA `(.L_x_137) ;  /* 0x00000000000c3947 */ /* 0x000fea0003800000 */
[----:B------:R-:W5:Y:S02]  /*4000*/  LDG.E.U8 R100, desc[UR36][R10.64+0x61] ;  /* 0x000061240a647981 */ /* 0x000f64000c1e1100 */
[----:B-----5:R-:W-:-:S05]  /*4010*/  PRMT R0, R100, 0x8880, RZ ;  /* 0x0000888064007816 */ /* 0x020fca00000000ff */
[----:B------:R-:W-:-:S07]  /*4020*/  IMAD R3, R0, R89, RZ ;  /* 0x0000005900037224 */ /* 0x000fce00078e02ff */
.L_x_137:
[----:B------:R-:W-:Y:S05]  /*4030*/  BSYNC B1 ;  /* 0x0000000000017941 */ /* 0x000fea0003800000 */
.L_x_136:
[----:B------:R-:W-:Y:S01]  /*4040*/  @!P3 IMAD R75, R75, R88, R3 ;  /* 0x000000584b4bb224 */ /* 0x000fe200078e0203 */
[----:B------:R-:W-:Y:S04]  /*4050*/  BSSY B1, `(.L_x_138) ;  /* 0x0000006000017945 */ /* 0x000fe80003800000 */
[----:B------:R0:W-:Y:S01]  /*4060*/  @!P3 STG.E.U8 desc[UR36][R6.64+0x61], R75 ;  /* 0x0000614b0600b986 */ /* 0x0001e2000c101124 */
[----:B------:R-:W-:Y:S05]  /*4070*/  @P5 BRA `(.L_x_139) ;  /* 0x00000000000c5947 */ /* 0x000fea0003800000 */
[----:B------:R-:W5:Y:S02]  /*4080*/  LDG.E.U8 R100, desc[UR36][R8.64+0x68] ;  /* 0x0000682408647981 */ /* 0x000f64000c1e1100 */
[----:B-----5:R-:W-:-:S05]  /*4090*/  PRMT R0, R100, 0x8880, RZ ;  /* 0x0000888064007816 */ /* 0x020fca00000000ff */
[----:B------:R-:W-:-:S07]  /*40a0*/  IMAD R3, R0, R89, RZ ;  /* 0x0000005900037224 */ /* 0x000fce00078e02ff */
.L_x_139:
[----:B------:R-:W-:Y:S05]  /*40b0*/  BSYNC B1 ;  /* 0x0000000000017941 */ /* 0x000fea0003800000 */
.L_x_138:
[----:B---3--:R-:W-:Y:S01]  /*40c0*/  @!P5 IMAD R13, R76, R88, R3 ;  /* 0x000000584c0dd224 */ /* 0x008fe200078e0203 */
[----:B------:R-:W-:Y:S04]  /*40d0*/  BSSY B1, `(.L_x_140) ;  /* 0x0000006000017945 */ /* 0x000fe80003800000 */
[----:B------:R3:W-:Y:S01]  /*40e0*/  @!P5 STG.E.U8 desc[UR36][R4.64+0x68], R13 ;  /* 0x0000680d0400d986 */ /* 0x0007e2000c101124 */
[----:B------:R-:W-:Y:S05]  /*40f0*/  @P2 BRA `(.L_x_141) ;  /* 0x00000000000c2947 */ /* 0x000fea0003800000 */
[----:B------:R-:W5:Y:S02]  /*4100*/  LDG.E.U8 R100, desc[UR36][R8.64+0x69] ;  /* 0x0000692408647981 */ /* 0x000f64000c1e1100 */
[----:B-----5:R-:W-:-:S05]  /*4110*/  PRMT R0, R100, 0x8880, RZ ;  /* 0x0000888064007816 */ /* 0x020fca00000000ff */
[----:B------:R-:W-:-:S07]  /*4120*/  IMAD R3, R0, R89, RZ ;  /* 0x0000005900037224 */ /* 0x000fce00078e02ff */
.L_x_141:
[----:B------:R-:W-:Y:S05]  /*4130*/  BSYNC B1 ;  /* 0x0000000000017941 */ /* 0x000fea0003800000 */
.L_x_140:
        /* <DEDUP_REMOVED lines=11> */
.L_x_143:
[----:B------:R-:W-:Y:S05]  /*41f0*/  BSYNC B1 ;  /* 0x0000000000017941 */ /* 0x000fea0003800000 */
.L_x_142:
[----:B---3--:R-:W-:Y:S01]  /*4200*/  @!P4 IMAD R13, R78, R88, R3 ;  /* 0x000000584e0dc224 */ /* 0x008fe200078e0203 */
[----:B------:R-:W-:Y:S04]  /*4210*/  BSSY B1, `(.L_x_144) ;  /* 0x0000006000017945 */ /* 0x000fe80003800000 */
[----:B------:R3:W-:Y:S01]  /*4220*/  @!P4 STG.E.U8 desc[UR36][R6.64+0x68], R13 ;  /* 0x0000680d0600c986 */ /* 0x0007e2000c101124 */
[----:B------:R-:W-:Y:S05]  /*4230*/  @P3 BRA `(.L_x_145) ;  /* 0x00000000000c3947 */ /* 0x000fea0003800000 */
[----:B------:R-:W5:Y:S02]  /*4240*/  LDG.E.U8 R100, desc[UR36][R10.64+0x69] ;  /* 0x000069240a647981 */ /* 0x000f64000c1e1100 */
[----:B-----5:R-:W-:-:S05]  /*4250*/  PRMT R0, R100, 0x8880, RZ ;  /* 0x0000888064007816 */ /* 0x020fca00000000ff */
[----:B------:R-:W-:-:S07]  /*4260*/  IMAD R3, R0, R89, RZ ;  /* 0x0000005900037224 */ /* 0x000fce00078e02ff */
.L_x_145:
[----:B------:R-:W-:Y:S05]  /*4270*/  BSYNC B1 ;  /* 0x0000000000017941 */ /* 0x000fea0003800000 */
.L_x_144:
[----:B------:R-:W-:Y:S01]  /*4280*/  @!P3 IMAD R79, R79, R88, R3 ;  /* 0x000000584f4fb224 */ /* 0x000fe200078e0203 */
[----:B------:R-:W-:Y:S04]  /*4290*/  BSSY B1, `(.L_x_146) ;  /* 0x0000006000017945 */ /* 0x000fe80003800000 */
[----:B------:R0:W-:Y:S01]  /*42a0*/  @!P3 STG.E.U8 desc[UR36][R6.64+0x69], R79 ;  /* 0x0000694f0600b986 */ /* 0x0001e2000c101124 */
[----:B------:R-:W-:Y:S05]  /*42b0*/  @P5 BRA `(.L_x_147) ;  /* 0x00000000000c5947 */ /* 0x000fea0003800000 */
[----:B------:R-:W5:Y:S02]  /*42c0*/  LDG.E.U8 R100, desc[UR36][R8.64+0x70] ;  /* 0x0000702408647981 */ /* 0x000f64000c1e1100 */
[----:B-----5:R-:W-:-:S05]  /*42d0*/  PRMT R0, R100, 0x8880, RZ ;  /* 0x0000888064007816 */ /* 0x020fca00000000ff */
[----:B------:R-:W-:-:S07]  /*42e0*/  IMAD R3, R0, R89, RZ ;  /* 0x0000005900037224 */ /* 0x000fce00078e02ff */
.L_x_147:
[----:B------:R-:W-:Y:S05]  /*42f0*/  BSYNC B1 ;  /* 0x0000000000017941 */ /* 0x000fea0003800000 */
.L_x_146:
[----:B---3--:R-:W-:Y:S01]  /*4300*/  @!P5 IMAD R13, R80, R88, R3 ;  /* 0x00000058500dd224 */ /* 0x008fe200078e0203 */
[----:B------:R-:W-:Y:S04]  /*4310*/  BSSY B1, `(.L_x_148) ;  /* 0x0000006000017945 */ /* 0x000fe80003800000 */
[----:B------:R3:W-:Y:S01]  /*4320*/  @!P5 STG.E.U8 desc[UR36][R4.64+0x70], R13 ;  /* 0x0000700d0400d986 */ /* 0x0007e2000c101124 */
[----:B------:R-:W-:Y:S05]  /*4330*/  @P2 BRA `(.L_x_149) ;  /* 0x00000000000c2947 */ /* 0x000fea0003800000 */
[----:B------:R-:W5:Y:S02]  /*4340*/  LDG.E.U8 R100, desc[UR36][R8.64+0x71] ;  /* 0x0000712408647981 */ /* 0x000f64000c1e1100 */
[----:B-----5:R-:W-:-:S05]  /*4350*/  PRMT R0, R100, 0x8880, RZ ;  /* 0x0000888064007816 */ /* 0x020fca00000000ff */
[----:B------:R-:W-:-:S07]  /*4360*/  IMAD R3, R0, R89, RZ ;  /* 0x0000005900037224 */ /* 0x000fce00078e02ff */
.L_x_149:
[----:B------:R-:W-:Y:S05]  /*4370*/  BSYNC B1 ;  /* 0x0000000000017941 */ /* 0x000fea0003800000 */
.L_x_148:
[----:B------:R-:W-:Y:S01]  /*4380*/  ISETP.LT.OR P4, PT, R19, 0x71, !P0 ;  /* 0x000000711300780c */ /* 0x000fe20004781670 */
[----:B------:R-:W-:Y:S01]  /*4390*/  @!P2 IMAD R81, R81, R88, R3 ;  /* 0x000000585151a224 */ /* 0x000fe200078e0203 */
[----:B------:R-:W-:Y:S01]  /*43a0*/  BSSY B1, `(.L_x_150) ;  /* 0x000000a000017945 */ /* 0x000fe20003800000 */
[C---:B------:R-:W-:Y:S02]  /*43b0*/  ISETP.LT.OR P3, PT, R19.reuse, 0x72, !P0 ;  /* 0x000000721300780c */ /* 0x040fe40004761670 */
[C---:B------:R-:W-:Y:S01]  /*43c0*/  ISETP.LT.OR P5, PT, R19.reuse, 0x79, !P0 ;  /* 0x000000791300780c */ /* 0x040fe200047a1670 */
[----:B------:R0:W-:Y:S01]  /*43d0*/  @!P2 STG.E.U8 desc[UR36][R4.64+0x71], R81 ;  /* 0x000071510400a986 */ /* 0x0001e2000c101124 */
[C---:B------:R-:W-:Y:S02]  /*43e0*/  ISETP.LT.OR P2, PT, R19.reuse, 0x79, !P1 ;  /* 0x000000791300780c */ /* 0x040fe40004f41670 */
[----:B------:R-:W-:-:S04]  /*43f0*/  ISETP.LT.OR P1, PT, R19, 0x7a, !P1 ;  /* 0x0000007a1300780c */ /* 0x000fc80004f21670 */
[----:B------:R-:W-:Y:S09]  /*4400*/  @P4 BRA `(.L_x_151) ;  /* 0x00000000000c4947 */ /* 0x000ff20003800000 */
[----:B------:R-:W5:Y:S02]  /*4410*/  LDG.E.U8 R100, desc[UR36][R10.64+0x70] ;  /* 0x000070240a647981 */ /* 0x000f64000c1e1100 */
[----:B-----5:R-:W-:-:S05]  /*4420*/  PRMT R0, R100, 0x8880, RZ ;  /* 0x0000888064007816 */ /* 0x020fca00000000ff */
[----:B------:R-:W-:-:S07]  /*4430*/  IMAD R3, R0, R89, RZ ;  /* 0x0000005900037224 */ /* 0x000fce00078e02ff */
.L_x_151:
[----:B------:R-:W-:Y:S05]  /*4440*/  BSYNC B1 ;  /* 0x0000000000017941 */ /* 0x000fea0003800000 */
.L_x_150:
[----:B---3--:R-:W-:Y:S01]  /*4450*/  @!P4 IMAD R13, R82, R88, R3 ;  /* 0x00000058520dc224 */ /* 0x008fe200078e0203 */
[----:B------:R-:W-:Y:S04]  /*4460*/  BSSY B1, `(.L_x_152) ;  /* 0x0000006000017945 */ /* 0x000fe80003800000 */
[----:B------:R3:W-:Y:S01]  /*4470*/  @!P4 STG.E.U8 desc[UR36][R6.64+0x70], R13 ;  /* 0x0000700d0600c986 */ /* 0x0007e2000c101124 */
[----:B------:R-:W-:Y:S05]  /*4480*/  @P3 BRA `(.L_x_153) ;  /* 0x00000000000c3947 */ /* 0x000fea0003800000 */
[----:B------:R-:W5:Y:S02]  /*4490*/  LDG.E.U8 R100, desc[UR36][R10.64+0x71] ;  /* 0x000071240a647981 */ /* 0x000f64000c1e1100 */
[----:B-----5:R-:W-:-:S05]  /*44a0*/  PRMT R0, R100, 0x8880, RZ ;  /* 0x0000888064007816 */ /* 0x020fca00000000ff */
[----:B------:R-:W-:-:S07]  /*44b0*/  IMAD R3, R0, R89, RZ ;  /* 0x0000005900037224 */ /* 0x000fce00078e02ff */
.L_x_153:
[----:B------:R-:W-:Y:S05]  /*44c0*/  BSYNC B1 ;  /* 0x0000000000017941 */ /* 0x000fea0003800000 */
.L_x_152:
[----:B------:R-:W-:Y:S01]  /*44d0*/  @!P3 IMAD R83, R83, R88, R3 ;  /* 0x000000585353b224 */ /* 0x000fe200078e0203 */
[----:B------:R-:W-:Y:S04]  /*44e0*/  BSSY B1, `(.L_x_154) ;  /* 0x0000006000017945 */ /* 0x000fe80003800000 */
[----:B------:R0:W-:Y:S01]  /*44f0*/  @!P3 STG.E.U8 desc[UR36][R6.64+0x71], R83 ;  /* 0x000071530600b986 */ /* 0x0001e2000c101124 */
[----:B------:R-:W-:Y:S05]  /*4500*/  @P2 BRA `(.L_x_155) ;  /* 0x00000000000c2947 */ /* 0x000fea0003800000 */
[----:B------:R-:W5:Y:S02]  /*4510*/  LDG.E.U8 R100, desc[UR36][R8.64+0x78] ;  /* 0x0000782408647981 */ /* 0x000f64000c1e1100 */
[----:B-----5:R-:W-:-:S05]  /*4520*/  PRMT R0, R100, 0x8880, RZ ;  /* 0x0000888064007816 */ /* 0x020fca00000000ff */
[----:B------:R-:W-:-:S07]  /*4530*/  IMAD R3, R0, R89, RZ ;  /* 0x0000005900037224 */ /* 0x000fce00078e02ff */
.L_x_155:
[----:B------:R-:W-:Y:S05]  /*4540*/  BSYNC B1 ;  /* 0x0000000000017941 */ /* 0x000fea0003800000 */
.L_x_154:
[----:B---3--:R-:W-:Y:S01]  /*4550*/  @!P2 IMAD R13, R84, R88, R3 ;  /* 0x00000058540da224 */ /* 0x008fe200078e0203 */
[----:B------:R-:W-:Y:S04]  /*4560*/  BSSY B1, `(.L_x_156) ;  /* 0x0000006000017945 */ /* 0x000fe80003800000 */
[----:B------:R3:W-:Y:S01]  /*4570*/  @!P2 STG.E.U8 desc[UR36][R4.64+0x78], R13 ;  /* 0x0000780d0400a986 */ /* 0x0007e2000c101124 */
[----:B------:R-:W-:Y:S05]  /*4580*/  @P1 BRA `(.L_x_157) ;  /* 0x00000000000c1947 */ /* 0x000fea0003800000 */
[----:B------:R-:W5:Y:S02]  /*4590*/  LDG.E.U8 R100, desc[UR36][R8.64+0x79] ;  /* 0x0000792408647981 */ /* 0x000f64000c1e1100 */
[----:B-----5:R-:W-:-:S05]  /*45a0*/  PRMT R0, R100, 0x8880, RZ ;  /* 0x0000888064007816 */ /* 0x020fca00000000ff */
[----:B------:R-:W-:-:S07]  /*45b0*/  IMAD R3, R0, R89, RZ ;  /* 0x0000005900037224 */ /* 0x000fce00078e02ff */
.L_x_157:
[----:B------:R-:W-:Y:S05]  /*45c0*/  BSYNC B1 ;  /* 0x0000000000017941 */ /* 0x000fea0003800000 */
.L_x_156:
[----:B------:R-:W-:Y:S01]  /*45d0*/  @!P1 IMAD R85, R85, R88, R3 ;  /* 0x0000005855559224 */ /* 0x000fe200078e0203 */
[----:B------:R-:W-:Y:S04]  /*45e0*/  BSSY B1, `(.L_x_158) ;  /* 0x0000006000017945 */ /* 0x000fe80003800000 */
[----:B------:R0:W-:Y:S01]  /*45f0*/  @!P1 STG.E.U8 desc[UR36][R4.64+0x79], R85 ;  /* 0x0000795504009986 */ /* 0x0001e2000c101124 */
[----:B------:R-:W-:Y:S05]  /*4600*/  @P5 BRA `(.L_x_159) ;  /* 0x00000000000c5947 */ /* 0x000fea0003800000 */
[----:B------:R-:W5:Y:S02]  /*4610*/  LDG.E.U8 R100, desc[UR36][R10.64+0x78] ;  /* 0x000078240a647981 */ /* 0x000f64000c1e1100 */
[----:B-----5:R-:W-:-:S05]  /*4620*/  PRMT R0, R100, 0x8880, RZ ;  /* 0x0000888064007816 */ /* 0x020fca00000000ff */
[----:B------:R-:W-:-:S07]  /*4630*/  IMAD R3, R0, R89, RZ ;  /* 0x0000005900037224 */ /* 0x000fce00078e02ff */
.L_x_159:
[----:B------:R-:W-:Y:S05]  /*4640*/  BSYNC B1 ;  /* 0x0000000000017941 */ /* 0x000fea0003800000 */
.L_x_158:
[----:B0123--:R-:W-:Y:S01]  /*4650*/  @!P5 IMAD R5, R86, R88, R3 ;  /* 0x000000585605d224 */ /* 0x00ffe200078e0203 */
[----:B------:R-:W-:Y:S01]  /*4660*/  ISETP.LT.OR P0, PT, R19, 0x7a, !P0 ;  /* 0x0000007a1300780c */ /* 0x000fe20004701670 */
[----:B------:R-:W-:Y:S03]  /*4670*/  BSSY B1, `(.L_x_160) ;  /* 0x0000006000017945 */ /* 0x000fe60003800000 */
[----:B------:R0:W-:Y:S09]  /*4680*/  @!P5 STG.E.U8 desc[UR36][R6.64+0x78], R5 ;  /* 0x000078050600d986 */ /* 0x0001f2000c101124 */
[----:B------:R-:W-:Y:S05]  /*4690*/  @P0 BRA `(.L_x_161) ;  /* 0x00000000000c0947 */ /* 0x000fea0003800000 */
[----:B------:R-:W2:Y:S02]  /*46a0*/  LDG.E.U8 R100, desc[UR36][R10.64+0x79] ;  /* 0x000079240a647981 */ /* 0x000ea4000c1e1100 */
[----:B--2---:R-:W-:-:S05]  /*46b0*/  PRMT R0, R100, 0x8880, RZ ;  /* 0x0000888064007816 */ /* 0x004fca00000000ff */
[----:B------:R-:W-:-:S07]  /*46c0*/  IMAD R3, R0, R89, RZ ;  /* 0x0000005900037224 */ /* 0x000fce00078e02ff */
.L_x_161:
[----:B------:R-:W-:Y:S05]  /*46d0*/  BSYNC B1 ;  /* 0x0000000000017941 */ /* 0x000fea0003800000 */
.L_x_160:
[----:B------:R-:W-:Y:S01]  /*46e0*/  IMAD R3, R87, R88, R3 ;  /* 0x0000005857037224 */ /* 0x000fe200078e0203 */
[----:B------:R-:W-:Y:S06]  /*46f0*/  @P0 BRA `(.L_x_162) ;  /* 0x0000000c00100947 */ /* 0x000fec0003800000 */
[----:B------:R1:W-:Y:S01]  /*4700*/  STG.E.U8 desc[UR36][R6.64+0x79], R3 ;  /* 0x0000790306007986 */ /* 0x0003e2000c101124 */
[----:B------:R-:W-:Y:S05]  /*4710*/  BRA `(.L_x_162) ;  /* 0x0000000c00087947 */ /* 0x000fea0003800000 */
.L_x_33:
[C---:B------:R-:W-:Y:S02]  /*4720*/  ISETP.GE.AND P1, PT, R20.reuse, 0x1, PT ;  /* 0x000000011400780c */ /* 0x040fe40003f26270 */
[----:B------:R-:W-:Y:S02]  /*4730*/  ISETP.GE.AND P0, PT, R20, 0x9, PT ;  /* 0x000000091400780c */ /* 0x000fe40003f06270 */
[C---:B------:R-:W-:Y:S02]  /*4740*/  ISETP.LT.OR P4, PT, R19.reuse, 0x1, !P1 ;  /* 0x000000011300780c */ /* 0x040fe40004f81670 */
[C---:B------:R-:W-:Y:S02]  /*4750*/  ISETP.LT.OR P3, PT, R19.reuse, 0x2, !P1 ;  /* 0x000000021300780c */ /* 0x040fe40004f61670 */
[C---:B------:R-:W-:Y:S02]  /*4760*/  ISETP.LT.OR P2, PT, R19.reuse, 0x1, !P0 ;  /* 0x000000011300780c */ /* 0x040fe40004741670 */
[----:B------:R-:W-:-:S07]  /*4770*/  ISETP.LT.OR P5, PT, R19, 0x2, !P0 ;  /* 0x000000021300780c */ /* 0x000fce00047a1670 */
[-C--:B------:R-:W-:Y:S02]  /*4780*/  @!P4 IMAD R3, R24, R88.reuse, RZ ;  /* 0x000000581803c224 */ /* 0x080fe400078e02ff */
[-C--:B------:R-:W-:Y:S02]  /*4790*/  @!P3 IMAD R25, R25, R88.reuse, RZ ;  /* 0x000000581919b224 */ /* 0x080fe400078e02ff */
[-C--:B------:R-:W-:Y:S01]  /*47a0*/  @!P2 IMAD R9, R26, R88.reuse, RZ ;  /* 0x000000581a09a224 */ /* 0x080fe200078e02ff */
[----:B------:R0:W-:Y:S01]  /*47b0*/  @!P4 STG.E.U8 desc[UR36][R4.64], R3 ;  /* 0x000000030400c986 */ /* 0x0001e2000c101124 */
[----:B------:R-:W-:Y:S01]  /*47c0*/  ISETP.LT.OR P4, PT, R19, 0x9, !P1 ;  /* 0x000000091300780c */ /* 0x000fe20004f81670 */
[----:B------:R-:W-:Y:S02]  /*47d0*/  @!P5 IMAD R27, R27, R88, RZ ;  /* 0x000000581b1bd224 */ /* 0x000fe400078e02ff */
[----:B------:R-:W-:Y:S01]  /*47e0*/  @!P3 STG.E.U8 desc[UR36][R4.64+0x1], R25 ;  /* 0x000001190400b986 */ /* 0x000fe2000c101124 */
[----:B------:R-:W-:-:S03]  /*47f0*/  ISETP.LT.OR P3, PT, R19, 0xa, !P1 ;  /* 0x0000000a1300780c */ /* 0x000fc60004f61670 */
[----:B------:R1:W-:Y:S01]  /*4800*/  @!P2 STG.E.U8 desc[UR36][R6.64], R9 ;  /* 0x000000090600a986 */ /* 0x0003e2000c101124 */
[----:B------:R-:W-:-:S03]  /*4810*/  ISETP.LT.OR P2, PT, R19, 0x9, !P0 ;  /* 0x000000091300780c */ /* 0x000fc60004741670 */
[----:B------:R-:W-:Y:S01]  /*4820*/  @!P5 STG.E.U8 desc[UR36][R6.64+0x1], R27 ;  /* 0x0000011b0600d986 */ /* 0x000fe2000c101124 */
[----:B------:R-:W-:Y:S01]  /*4830*/  ISETP.LT.OR P5, PT, R19, 0xa, !P0 ;  /* 0x0000000a1300780c */ /* 0x000fe200047a1670 */
[----:B------:R-:W-:-:S04]  /*4840*/  @!P4 IMAD R11, R28, R88, RZ ;  /* 0x000000581c0bc224 */ /* 0x000fc800078e02ff */
[-C--:B------:R-:W-:Y:S01]  /*4850*/  @!P3 IMAD R29, R29, R88.reuse, RZ ;  /* 0x000000581d1db224 */ /* 0x080fe200078e02ff */
[----:B------:R-:W-:Y:S01]  /*4860*/  @!P4 STG.E.U8 desc[UR36][R4.64+0x8], R11 ;  /* 0x0000080b0400c986 */ /* 0x000fe2000c101124 */
[C---:B------:R-:W-:Y:S02]  /*4870*/  ISETP.LT.OR P4, PT, R19.reuse, 0x11, !P1 ;  /* 0x000000111300780c */ /* 0x040fe40004f81670 */
[-C--:B0-----:R-:W-:Y:S01]  /*4880*/  @!P2 IMAD R3, R30, R88.reuse, RZ ;  /* 0x000000581e03a224 */ /* 0x081fe200078e02ff */
[----:B------:R-:W-:Y:S01]  /*4890*/  @!P3 STG.E.U8 desc[UR36][R4.64+0x9], R29 ;  /* 0x0000091d0400b986 */ /* 0x000fe2000c101124 */
[----:B------:R-:W-:Y:S02]  /*48a0*/  ISETP.LT.OR P3, PT, R19, 0x12, !P1 ;  /* 0x000000121300780c */ /* 0x000fe40004f61670 */
[----:B------:R-:W-:Y:S01]  /*48b0*/  @!P5 IMAD R31, R31, R88, RZ ;  /* 0x000000581f1fd224 */ /* 0x000fe200078e02ff */
[----:B------:R0:W-:Y:S01]  /*48c0*/  @!P2 STG.E.U8 desc[UR36][R6.64+0x8], R3 ;  /* 0x000008030600a986 */ /* 0x0001e2000c101124 */
[----:B------:R-:W-:-:S03]  /*48d0*/  ISETP.LT.OR P2, PT, R19, 0x11, !P0 ;  /* 0x000000111300780c */ /* 0x000fc60004741670 */
[----:B------:R-:W-:Y:S01]  /*48e0*/  @!P5 STG.E.U8 desc[UR36][R6.64+0x9], R31 ;  /* 0x0000091f0600d986 */ /* 0x000fe2000c101124 */
[----:B------:R-:W-:Y:S01]  /*48f0*/  ISETP.LT.OR P5, PT, R19, 0x12, !P0 ;  /* 0x000000121300780c */ /* 0x000fe200047a1670 */
[----:B-1----:R-:W-:-:S04]  /*4900*/  @!P4 IMAD R9, R32, R88, RZ ;  /* 0x000000582009c224 */ /* 0x002fc800078e02ff */
        /* <DEDUP_REMOVED lines=109> */
[----:B------:R1:W-:Y:S01]  /*4fe0*/  @!P4 STG.E.U8 desc[UR36][R4.64+0x58], R11 ;  /* 0x0000580b0400c986 */ /* 0x0003e2000c101124 */
        /* <DEDUP_REMOVED lines=13> */
[-C--:B-1----:R-:W-:Y:S01]  /*50c0*/  @!P2 IMAD R11, R74, R88.reuse, RZ ;  /* 0x000000584a0ba224 */ /* 0x082fe200078e02ff */
[----:B------:R-:W-:Y:S01]  /*50d0*/  @!P3 STG.E.U8 desc[UR36][R4.64+0x61], R73 ;  /* 0x000061490400b986 */ /* 0x000fe2000c101124 */
[----:B------:R-:W-:Y:S02]  /*50e0*/  ISETP.LT.OR P3, PT, R19, 0x6a, !P1 ;  /* 0x0000006a1300780c */ /* 0x000fe40004f61670 */
[----:B------:R-:W-:Y:S01]  /*50f0*/  @!P5 IMAD R75, R75, R88, RZ ;  /* 0x000000584b4bd224 */ /* 0x000fe200078e02ff */
[----:B------:R1:W-:Y:S01]  /*5100*/  @!P2 STG.E.U8 desc[UR36][R6.64+0x60], R11 ;  /* 0x0000600b0600a986 */ /* 0x0003e2000c101124 */
[----:B------:R-:W-:-:S03]  /*5110*/  ISETP.LT.OR P2, PT, R19, 0x69, !P0 ;  /* 0x000000691300780c */ /* 0x000fc60004741670 */
[----:B------:R-:W-:Y:S01]  /*5120*/  @!P5 STG.E.U8 desc[UR36][R6.64+0x61], R75 ;  /* 0x0000614b0600d986 */ /* 0x000fe2000c101124 */
[----:B------:R-:W-:Y:S01]  /*5130*/  ISETP.LT.OR P5, PT, R19, 0x6a, !P0 ;  /* 0x0000006a1300780c */ /* 0x000fe200047a1670 */
[----:B0-----:R-:W-:-:S04]  /*5140*/  @!P4 IMAD R3, R76, R88, RZ ;  /* 0x000000584c03c224 */ /* 0x001fc800078e02ff */
[-C--:B------:R-:W-:Y:S01]  /*5150*/  @!P3 IMAD R77, R77, R88.reuse, RZ ;  /* 0x000000584d4db224 */ /* 0x080fe200078e02ff */
[----:B------:R0:W-:Y:S01]  /*5160*/  @!P4 STG.E.U8 desc[UR36][R4.64+0x68], R3 ;  /* 0x000068030400c986 */ /* 0x0001e2000c101124 */
[C---:B------:R-:W-:Y:S02]  /*5170*/  ISETP.LT.OR P4, PT, R19.reuse, 0x72, !P1 ;  /* 0x000000721300780c */ /* 0x040fe40004f81670 */
[-C--:B--2---:R-:W-:Y:S01]  /*5180*/  @!P2 IMAD R9, R78, R88.reuse, RZ ;  /* 0x000000584e09a224 */ /* 0x084fe200078e02ff */
[----:B------:R-:W-:Y:S01]  /*5190*/  @!P3 STG.E.U8 desc[UR36][R4.64+0x69], R77 ;  /* 0x0000694d0400b986 */ /* 0x000fe2000c101124 */
[----:B------:R-:W-:Y:S02]  /*51a0*/  ISETP.LT.OR P3, PT, R19, 0x71, !P1 ;  /* 0x000000711300780c */ /* 0x000fe40004f61670 */
[----:B------:R-:W-:Y:S01]  /*51b0*/  @!P5 IMAD R79, R79, R88, RZ ;  /* 0x000000584f4fd224 */ /* 0x000fe200078e02ff */
[----:B------:R-:W-:Y:S01]  /*51c0*/  @!P2 STG.E.U8 desc[UR36][R6.64+0x68], R9 ;  /* 0x000068090600a986 */ /* 0x000fe2000c101124 */
[----:B------:R-:W-:-:S03]  /*51d0*/  ISETP.LT.OR P2, PT, R19, 0x71, !P0 ;  /* 0x000000711300780c */ /* 0x000fc60004741670 */
[----:B------:R-:W-:Y:S01]  /*51e0*/  @!P5 STG.E.U8 desc[UR36][R6.64+0x69], R79 ;  /* 0x0000694f0600d986 */ /* 0x000fe2000c101124 */
[----:B------:R-:W-:Y:S01]  /*51f0*/  ISETP.LT.OR P5, PT, R19, 0x79, !P0 ;  /* 0x000000791300780c */ /* 0x000fe200047a1670 */
[----:B------:R-:W-:-:S04]  /*5200*/  @!P4 IMAD R81, R81, R88, RZ ;  /* 0x000000585151c224 */ /* 0x000fc800078e02ff */
[-C--:B-1----:R-:W-:Y:S01]  /*5210*/  @!P3 IMAD R11, R80, R88.reuse, RZ ;  /* 0x00000058500bb224 */ /* 0x082fe200078e02ff */
[----:B------:R-:W-:Y:S01]  /*5220*/  @!P4 STG.E.U8 desc[UR36][R4.64+0x71], R81 ;  /* 0x000071510400c986 */ /* 0x000fe2000c101124 */
[C---:B------:R-:W-:Y:S02]  /*5230*/  ISETP.LT.OR P4, PT, R19.reuse, 0x72, !P0 ;  /* 0x000000721300780c */ /* 0x040fe40004781670 */
[C---:B------:R-:W-:Y:S01]  /*5240*/  ISETP.LT.OR P0, PT, R19.reuse, 0x7a, !P0 ;  /* 0x0000007a1300780c */ /* 0x040fe20004701670 */
[----:B------:R1:W-:Y:S01]  /*5250*/  @!P3 STG.E.U8 desc[UR36][R4.64+0x70], R11 ;  /* 0x0000700b0400b986 */ /* 0x0003e2000c101124 */
[C---:B------:R-:W-:Y:S01]  /*5260*/  ISETP.LT.OR P3, PT, R19.reuse, 0x79, !P1 ;  /* 0x000000791300780c */ /* 0x040fe20004f61670 */
[----:B0-----:R-:W-:Y:S01]  /*5270*/  @!P2 IMAD R3, R82, R88, RZ ;  /* 0x000000585203a224 */ /* 0x001fe200078e02ff */
[----:B------:R-:W-:-:S04]  /*5280*/  ISETP.LT.OR P1, PT, R19, 0x7a, !P1 ;  /* 0x0000007a1300780c */ /* 0x000fc80004f21670 */
[----:B------:R2:W-:Y:S03]  /*5290*/  @!P2 STG.E.U8 desc[UR36][R6.64+0x70], R3 ;  /* 0x000070030600a986 */ /* 0x0005e6000c101124 */
[-C--:B------:R-:W-:Y:S02]  /*52a0*/  @!P4 IMAD R83, R83, R88.reuse, RZ ;  /* 0x000000585353c224 */ /* 0x080fe400078e02ff */
[-C--:B-1----:R-:W-:Y:S02]  /*52b0*/  @!P5 IMAD R11, R86, R88.reuse, RZ ;  /* 0x00000058560bd224 */ /* 0x082fe400078e02ff */
[-C--:B------:R-:W-:Y:S01]  /*52c0*/  @!P3 IMAD R9, R84, R88.reuse, RZ ;  /* 0x000000585409b224 */ /* 0x080fe200078e02ff */
[----:B------:R2:W-:Y:S01]  /*52d0*/  @!P4 STG.E.U8 desc[UR36][R6.64+0x71], R83 ;  /* 0x000071530600c986 */ /* 0x0005e2000c101124 */
[-C--:B------:R-:W-:Y:S02]  /*52e0*/  @!P1 IMAD R85, R85, R88.reuse, RZ ;  /* 0x0000005855559224 */ /* 0x080fe400078e02ff */
[----:B------:R-:W-:Y:S01]  /*52f0*/  @!P0 IMAD R87, R87, R88, RZ ;  /* 0x0000005857578224 */ /* 0x000fe200078e02ff */
[----:B------:R2:W-:Y:S04]  /*5300*/  @!P3 STG.E.U8 desc[UR36][R4.64+0x78], R9 ;  /* 0x000078090400b986 */ /* 0x0005e8000c101124 */
[----:B------:R2:W-:Y:S04]  /*5310*/  @!P1 STG.E.U8 desc[UR36][R4.64+0x79], R85 ;  /* 0x0000795504009986 */ /* 0x0005e8000c101124 */
[----:B------:R2:W-:Y:S04]  /*5320*/  @!P5 STG.E.U8 desc[UR36][R6.64+0x78], R11 ;  /* 0x0000780b0600d986 */ /* 0x0005e8000c101124 */
[----:B------:R2:W-:Y:S02]  /*5330*/  @!P0 STG.E.U8 desc[UR36][R6.64+0x79], R87 ;  /* 0x0000795706008986 */ /* 0x0005e4000c101124 */
.L_x_162:
[----:B------:R-:W-:Y:S05]  /*5340*/  BSYNC B0 ;  /* 0x0000000000007941 */ /* 0x000fea0003800000 */
.L_x_32:
[----:B0-2---:R-:W2:Y:S01]  /*5350*/  LDL.64 R4, [R1] ;  /* 0x0000000001047983 */ /* 0x005ea20000100a00 */
[----:B------:R-:W-:Y:S01]  /*5360*/  ULDC.64 UR4, c[0x0][0x650] ;  /* 0x0001940000047ab9 */ /* 0x000fe20000000a00 */
[----:B------:R-:W-:Y:S02]  /*5370*/  IMAD.U32 R0, RZ, RZ, UR44 ;  /* 0x0000002cff007e24 */ /* 0x000fe4000f8e00ff */
[----:B------:R-:W-:Y:S02]  /*5380*/  IMAD.MOV.U32 R22, RZ, RZ, -0x1 ;  /* 0xffffffffff167424 */ /* 0x000fe400078e00ff */
[----:B------:R0:W-:Y:S01]  /*5390*/  SYNCS.ARRIVE.TRANS64.A1T0 RZ, [R0+UR46], RZ ;  /* 0x000000ff00ff79a7 */ /* 0x0001e2000810002e */
[----:B------:R-:W-:Y:S02]  /*53a0*/  IMAD.MOV.U32 R19, RZ, RZ, -0x1 ;  /* 0xffffffffff137424 */ /* 0x000fe400078e00ff */
[----:B------:R-:W-:Y:S01]  /*53b0*/  IMAD.MOV.U32 R18, RZ, RZ, -0x1 ;  /* 0xffffffffff127424 */ /* 0x000fe200078e00ff */
[----:B0-----:R-:W-:-:S02]  /*53c0*/  PRMT R0, RZ, 0x7610, R0 ;  /* 0x00007610ff007816 */ /* 0x001fc40000000000 */
[----:B--2---:R-:W-:-:S05]  /*53d0*/  LEA R16, P0, R4, R16, 0x1 ;  /* 0x0000001004107211 */ /* 0x004fca00078008ff */
[----:B------:R-:W-:Y:S01]  /*53e0*/  IMAD.X R17, R96, 0x1, R17, P0 ;  /* 0x0000000160117824 */ /* 0x000fe200000e0611 */
[----:B------:R-:W-:-:S04]  /*53f0*/  ISETP.GE.U32.AND P0, PT, R16, UR4, PT ;  /* 0x0000000410007c0c */ /* 0x000fc8000bf06070 */
[----:B------:R-:W-:-:S13]  /*5400*/  ISETP.GE.U32.AND.EX P0, PT, R17, UR5, PT, P0 ;  /* 0x0000000511007c0c */ /* 0x000fda000bf06100 */
[----:B------:R-:W-:Y:S05]  /*5410*/  @P0 BRA `(.L_x_163) ;  /* 0x00000004004c0947 */ /* 0x000fea0003800000 */
[----:B------:R-:W0:Y:S01]  /*5420*/  LDC.64 R10, c[0x0][0x628] ;  /* 0x00018a00ff0a7b82 */ /* 0x000e220000000a00 */
[----:B------:R-:W2:Y:S01]  /*5430*/  S2R R12, SR_CTAID.X ;  /* 0x00000000000c7919 */ /* 0x000ea20000002500 */
[----:B------:R-:W-:Y:S02]  /*5440*/  IMAD.MOV.U32 R8, RZ, RZ, R16 ;  /* 0x000000ffff087224 */ /* 0x000fe400078e0010 */
[----:B------:R-:W-:Y:S01]  /*5450*/  IMAD.MOV.U32 R9, RZ, RZ, R17 ;  /* 0x000000ffff097224 */ /* 0x000fe200078e0011 */
[----:B------:R-:W3:Y:S03]  /*5460*/  S2R R19, SR_CTAID.Y ;  /* 0x0000000000137919 */ /* 0x000ee60000002600 */
[----:B------:R-:W1:Y:S08]  /*5470*/  LDC R0, c[0x0][0x630] ;  /* 0x00018c00ff007b82 */ /* 0x000e700000000800 */
[----:B------:R-:W1:Y:S01]  /*5480*/  LDC.64 R14, c[0x0][0x620] ;  /* 0x00018800ff0e7b82 */ /* 0x000e620000000a00 */
[----:B0-----:R-:W-:-:S04]  /*5490*/  ISETP.NE.U32.AND P0, PT, R10, RZ, PT ;  /* 0x000000ff0a00720c */ /* 0x001fc80003f05070 */
[----:B------:R-:W-:-:S13]  /*54a0*/  ISETP.NE.AND.EX P0, PT, R11, RZ, PT, P0 ;  /* 0x000000ff0b00720c */ /* 0x000fda0003f05300 */
[----:B-123--:R-:W-:Y:S05]  /*54b0*/  @!P0 BRA `(.L_x_164) ;  /* 0x0000000000288947 */ /* 0x00efea0003800000 */
[----:B------:R-:W0:Y:S02]  /*54c0*/  LDC R3, c[0x0][0x634] ;  /* 0x00018d00ff037b82 */ /* 0x000e240000000800 */
[----:B0-----:R-:W-:-:S05]  /*54d0*/  IADD3 R3, P0, R16, R3, RZ ;  /* 0x0000000310037210 */ /* 0x001fca0007f1e0ff */
[----:B------:R-:W-:-:S04]  /*54e0*/  IMAD.X R13, RZ, RZ, R17, P0 ;  /* 0x000000ffff0d7224 */ /* 0x000fc800000e0611 */
[----:B------:R-:W-:-:S04]  /*54f0*/  IMAD.WIDE.U32 R4, R13, R10, RZ ;  /* 0x0000000a0d047225 */ /* 0x000fc800078e00ff */
[----:B----4-:R-:W-:-:S04]  /*5500*/  IMAD.WIDE.U32 R6, P0, R3, R11, R4 ;  /* 0x0000000b03067225 */ /* 0x010fc80007800004 */
[----:B------:R-:W-:-:S04]  /*5510*/  IMAD.WIDE.U32 R4, R3, R10, RZ ;  /* 0x0000000a03047225 */ /* 0x000fc800078e00ff */
[----:B------:R-:W-:Y:S01]  /*5520*/  IMAD.X R9, RZ, RZ, RZ, P0 ;  /* 0x000000ffff097224 */ /* 0x000fe200000e06ff */
[----:B------:R-:W-:Y:S01]  /*5530*/  IADD3 RZ, P0, R5, R6, RZ ;  /* 0x0000000605ff7210 */ /* 0x000fe20007f1e0ff */
[----:B------:R-:W-:-:S04]  /*5540*/  IMAD.MOV.U32 R8, RZ, RZ, R7 ;  /* 0x000000ffff087224 */ /* 0x000fc800078e0007 */
[----:B------:R-:W-:-:S08]  /*5550*/  IMAD.WIDE.U32.X R8, R13, R11, R8, P0 ;  /* 0x0000000b0d087225 */ /* 0x000fd000000e0408 */
.L_x_164:
[-CC-:B------:R-:W-:Y:S01]  /*5560*/  SHF.R.U64 R18, R8, R0.reuse, R9.reuse ;  /* 0x0000000008127219 */ /* 0x180fe20000001209 */
[----:B------:R-:W0:Y:S01]  /*5570*/  LDC.64 R24, c[0x0][0x640] ;  /* 0x00019000ff187b82 */ /* 0x000e220000000a00 */
[----:B------:R-:W-:Y:S01]  /*5580*/  SHF.R.U32.HI R0, RZ, R0, R9 ;  /* 0x00000000ff007219 */ /* 0x000fe20000011609 */
[----:B------:R-:W-:Y:S01]  /*5590*/  ULDC UR4, c[0x0][0x150] ;  /* 0x0000540000047ab9 */ /* 0x000fe20000000800 */
[----:B------:R-:W-:Y:S02]  /*55a0*/  IADD3 R3, P0, RZ, -R18, RZ ;  /* 0x80000012ff037210 */ /* 0x000fe40007f1e0ff */
[----:B----4-:R-:W-:-:S03]  /*55b0*/  I2FP.F32.U32 R7, R12 ;  /* 0x0000000c00077245 */ /* 0x010fc60000201000 */
[----:B------:R-:W1:Y:S01]  /*55c0*/  LDC R6, c[0x0][0x618] ;  /* 0x00018600ff067b82 */ /* 0x000e620000000800 */
[----:B------:R-:W-:Y:S02]  /*55d0*/  IMAD.X R5, RZ, RZ, ~R0, P0 ;  /* 0x000000ffff057224 */ /* 0x000fe400000e0e00 */
[----:B------:R-:W-:Y:S01]  /*55e0*/  FMUL R7, R7, UR4 ;  /* 0x0000000407077c20 */ /* 0x000fe20008400000 */
[----:B------:R-:W-:Y:S01]  /*55f0*/  ULDC UR4, c[0x0][0x154] ;  /* 0x0000550000047ab9 */ /* 0x000fe20000000800 */
[-C--:B------:R-:W-:Y:S02]  /*5600*/  IMAD R0, R5, R14.reuse, RZ ;  /* 0x0000000e05007224 */ /* 0x080fe400078e02ff */
[C---:B------:R-:W-:Y:S01]  /*5610*/  IMAD.WIDE.U32 R4, R3.reuse, R14, R16 ;  /* 0x0000000e03047225 */ /* 0x040fe200078e0010 */
[----:B------:R-:W2:Y:S01]  /*5620*/  LDC R8, c[0x0][0x608] ;  /* 0x00018200ff087b82 */ /* 0x000ea20000000800 */
[----:B------:R-:W3:Y:S02]  /*5630*/  F2I.U32.TRUNC.NTZ R7, R7 ;  /* 0x0000000700077305 */ /* 0x000ee4000020f000 */
[----:B------:R-:W-:Y:S01]  /*5640*/  IMAD R3, R3, R15, R0 ;  /* 0x0000000f03037224 */ /* 0x000fe200078e0200 */
[----:B------:R-:W-:-:S03]  /*5650*/  I2FP.F32.U32 R0, R19 ;  /* 0x0000001300007245 */ /* 0x000fc60000201000 */
[----:B------:R-:W-:Y:S01]  /*5660*/  IMAD.IADD R3, R5, 0x1, R3 ;  /* 0x0000000105037824 */ /* 0x000fe200078e0203 */
[----:B------:R-:W4:Y:S01]  /*5670*/  LDC R11, c[0x0][0x658] ;  /* 0x00019600ff0b7b82 */ /* 0x000f220000000800 */
[----:B0-----:R-:W-:-:S04]  /*5680*/  ISETP.NE.U32.AND P0, PT, R24, RZ, PT ;  /* 0x000000ff1800720c */ /* 0x001fc80003f05070 */
[----:B------:R-:W-:-:S03]  /*5690*/  ISETP.NE.AND.EX P0, PT, R25, RZ, PT, P0 ;  /* 0x000000ff1900720c */ /* 0x000fc60003f05300 */
[----:B------:R-:W0:Y:S01]  /*56a0*/  LDC R9, c[0x0][0x144] ;  /* 0x00005100ff097b82 */ /* 0x000e220000000800 */
[-C--:B-1----:R-:W-:Y:S01]  /*56b0*/  SHF.R.U64 R10, R4, R6.reuse, R3 ;  /* 0x00000006040a7219 */ /* 0x082fe20000001203 */
[----:B---3--:R-:W-:Y:S01]  /*56c0*/  IMAD.MOV R7, RZ, RZ, -R7 ;  /* 0x000000ffff077224 */ /* 0x008fe200078e0a07 */
[----:B------:R-:W-:Y:S01]  /*56d0*/  SHF.R.U32.HI R3, RZ, R6, R3 ;  /* 0x00000006ff037219 */ /* 0x000fe20000011603 */
[----:B------:R-:W-:-:S04]  /*56e0*/  FMUL R6, R0, UR4 ;  /* 0x0000000400067c20 */ /* 0x000fc80008400000 */
[----:B------:R-:W1:Y:S01]  /*56f0*/  LDC R20, c[0x0][0x148] ;  /* 0x00005200ff147b82 */ /* 0x000e620000000800 */
[----:B------:R3:W0:Y:S01]  /*5700*/  F2I.U32.TRUNC.NTZ R14, R6 ;  /* 0x00000006000e7305 */ /* 0x000622000020f000 */
[-CC-:B--2---:R-:W-:Y:S02]  /*5710*/  SHF.R.U64 R13, R10, R8.reuse, R3.reuse ;  /* 0x000000080a0d7219 */ /* 0x184fe40000001203 */
[----:B------:R-:W-:-:S04]  /*5720*/  SHF.R.U32.HI R0, RZ, R8, R3 ;  /* 0x00000008ff007219 */ /* 0x000fc80000011603 */
[----:B------:R-:W2:Y:S01]  /*5730*/  LDC R21, c[0x0][0x648] ;  /* 0x00019200ff157b82 */ /* 0x000ea20000000800 */
[-CC-:B----4-:R-:W-:Y:S02]  /*5740*/  SHF.R.U64 R15, R13, R11.reuse, R0.reuse ;  /* 0x0000000b0d0f7219 */ /* 0x190fe40000001200 */
[----:B------:R-:W-:-:S03]  /*5750*/  SHF.R.U32.HI R5, RZ, R11, R0 ;  /* 0x0000000bff057219 */ /* 0x000fc60000011600 */
[----:B------:R-:W-:Y:S02]  /*5760*/  IMAD.MOV.U32 R4, RZ, RZ, R15 ;  /* 0x000000ffff047224 */ /* 0x000fe400078e000f */
[----:B------:R-:W4:Y:S01]  /*5770*/  LDC R26, c[0x0][0x638] ;  /* 0x00018e00ff1a7b82 */ /* 0x000f220000000800 */
[----:B0-----:R-:W-:-:S07]  /*5780*/  IMAD R22, R9, R7, R12 ;  /* 0x0000000709167224 */ /* 0x001fce00078e020c */
[----:B------:R-:W0:Y:S08]  /*5790*/  LDC R27, c[0x0][0x610] ;  /* 0x00018400ff1b7b82 */ /* 0x000e300000000800 */
[----:B------:R-:W0:Y:S01]  /*57a0*/  LDC R28, c[0x0][0x600] ;  /* 0x00018000ff1c7b82 */ /* 0x000e220000000800 */
[----:B-123--:R-:W-:Y:S05]  /*57b0*/  @!P0 BRA `(.L_x_165) ;  /* 0x0000000000288947 */ /* 0x00efea0003800000 */
[----:B------:R-:W1:Y:S02]  /*57c0*/  LDC R0, c[0x0][0x64c] ;  /* 0x00019300ff007b82 */ /* 0x000e640000000800 */
[----:B-1----:R-:W-:-:S05]  /*57d0*/  IADD3 R3, P0, R15, R0, RZ ;  /* 0x000000000f037210 */ /* 0x002fca0007f1e0ff */
        /* <DEDUP_REMOVED lines=8> */
.L_x_165:
[----:B------:R-:W-:Y:S01]  /*5860*/  ISETP.NE.AND P0, PT, R2, 0x1, PT ;  /* 0x000000010200780c */ /* 0x000fe20003f05270 */
[----:B------:R-:W-:Y:S01]  /*5870*/  IMAD.MOV R14, RZ, RZ, -R14 ;  /* 0x000000ffff0e7224 */ /* 0x000fe200078e0a0e */
[----:B------:R-:W-:Y:S02]  /*5880*/  SHF.R.U64 R0, R4, R21, R5 ;  /* 0x0000001504007219 */ /* 0x000fe40000001205 */
[----:B------:R-:W-:Y:S02]  /*5890*/  LOP3.LUT R3, R13, R98, RZ, 0xc0, !PT ;  /* 0x000000620d037212 */ /* 0x000fe400078ec0ff */
[----:B------:R-:W-:Y:S01]  /*58a0*/  LOP3.LUT R5, R10, R97, RZ, 0xc0, !PT ;  /* 0x000000610a057212 */ /* 0x000fe200078ec0ff */
[----:B------:R-:W-:Y:S02]  /*58b0*/  IMAD.MOV R4, RZ, RZ, -R0 ;  /* 0x000000ffff047224 */ /* 0x000fe400078e0a00 */
[----:B------:R-:W-:Y:S02]  /*58c0*/  IMAD R3, R94, R0, R3 ;  /* 0x000000005e037224 */ /* 0x000fe400078e0203 */
[----:B----4-:R-:W-:-:S02]  /*58d0*/  IMAD R0, R4, R26, R15 ;  /* 0x0000001a04007224 */ /* 0x010fc400078e020f */
[----:B------:R-:W-:Y:S02]  /*58e0*/  @P0 IMAD R22, R20, R14, R19 ;  /* 0x0000000e14160224 */ /* 0x000fe400078e0213 */
[----:B------:R-:W-:Y:S02]  /*58f0*/  IMAD.MOV.U32 R4, RZ, RZ, 0x1 ;  /* 0x00000001ff047424 */ /* 0x000fe400078e00ff */
[----:B0-----:R-:W-:Y:S02]  /*5900*/  IMAD R22, R3, R27, R22 ;  /* 0x0000001b03167224 */ /* 0x001fe400078e0216 */
[----:B------:R-:W-:Y:S01]  /*5910*/  IMAD R3, R0, R28, R5 ;  /* 0x0000001c00037224 */ /* 0x000fe200078e0205 */
[----:B------:R-:W-:-:S04]  /*5920*/  PRMT R0, R4, 0x7610, R0 ;  /* 0x0000761004007816 */ /* 0x000fc80000000000 */
[----:B------:R-:W-:Y:S02]  /*5930*/  SEL R19, R3, R22, !P0 ;  /* 0x0000001603137207 */ /* 0x000fe40004000000 */
[----:B------:R-:W-:-:S07]  /*5940*/  SEL R22, R22, R3, !P0 ;  /* 0x0000000316167207 */ /* 0x000fce0004000000 */
.L_x_163:
[----:B------:R-:W-:Y:S01]  /*5950*/  LOP3.LUT P0, RZ, R0, 0xff, RZ, 0xc0, !PT ;  /* 0x000000ff00ff7812 */ /* 0x000fe2000780c0ff */
[----:B------:R-:W-:Y:S01]  /*5960*/  UIMAD.WIDE.U32 UR4, UR38, -0x55555555, URZ ;  /* 0xaaaaaaab260478a5 */ /* 0x000fe2000f8e003f */
[----:B------:R-:W-:-:S03]  /*5970*/  LOP3.LUT R101, R101, 0x1, RZ, 0x3c, !PT ;  /* 0x0000000165657812 */ /* 0x000fc600078e3cff */
[----:B------:R-:W-:-:S04]  /*5980*/  USHF.R.U32.HI UR4, URZ, 0x1, UR5 ;  /* 0x000000013f047899 */ /* 0x000fc80008011605 */
[----:B------:R-:W-:-:S04]  /*5990*/  UIMAD UR38, UR4, -0x3, UR38 ;  /* 0xfffffffd042678a4 */ /* 0x000fc8000f8e0226 */
[----:B------:R-:W-:Y:S08]  /*59a0*/  @P0 BRA `(.L_x_166) ;  /* 0xffffffb800c40947 */ /* 0x000ff0000383ffff */
[----:B------:R-:W-:Y:S05]  /*59b0*/  EXIT ;  /* 0x000000000000794d */ /* 0x000fea0003800000 */
.L_x_13:
[----:B------:R-:W-:-:S08]  /*59c0*/  ISETP.NE.AND P0, PT, R14, RZ, PT ;  /* 0x000000ff0e00720c */ /* 0x000fd00003f05270 */
[----:B0-----:R-:W0:-:S00]  /*59d0*/  USETMAXREG.DEALLOC.CTAPOOL 0x28 ;  /* 0x00000028000079c8 */ /* 0x001e0000080e0500 */
[----:B------:R-:W-:Y:S05]  /*59e0*/  @P0 EXIT ;  /* 0x000000000000094d */ /* 0x000fea0003800000 */
[----:B0-----:R-:W-:Y:S01]  /*59f0*/  LOP3.LUT P0, RZ, R3, 0xff, RZ, 0xc0, !PT ;  /* 0x000000ff03ff7812 */ /* 0x001fe2000780c0ff */
[----:B------:R-:W-:Y:S02]  /*5a00*/  IMAD.MOV.U32 R3, RZ, RZ, 0x1 ;  /* 0x00000001ff037424 */ /* 0x000fe400078e00ff */
[----:B------:R-:W-:-:S10]  /*5a10*/  IMAD.MOV.U32 R8, RZ, RZ, RZ ;  /* 0x000000ffff087224 */ /* 0x000fd400078e00ff */
[----:B------:R-:W-:Y:S05]  /*5a20*/  @!P0 BRA `(.L_x_167) ;  /* 0x0000000c000c8947 */ /* 0x000fea0003800000 */
[----:B------:R-:W-:Y:S01]  /*5a30*/  LOP3.LUT P0, RZ, R5, 0x1f, RZ, 0xc0, !PT ;  /* 0x0000001f05ff7812 */ /* 0x000fe2000780c0ff */
[----:B------:R-:W-:Y:S01]  /*5a40*/  ULDC UR5, c[0x0][0x658] ;  /* 0x0001960000057ab9 */ /* 0x000fe20000000800 */
[----:B------:R-:W-:Y:S01]  /*5a50*/  UMOV UR6, 0xffffffff ;  /* 0xffffffff00067882 */ /* 0x000fe20000000000 */
[----:B------:R-:W-:Y:S01]  /*5a60*/  BSSY B0, `(.L_x_167) ;  /* 0x00000bf000007945 */ /* 0x000fe20003800000 */
[----:B------:R-:W-:Y:S01]  /*5a70*/  USHF.L.U32 UR6, UR6, UR5, URZ ;  /* 0x0000000506067299 */ /* 0x000fe2000800063f */
[C---:B------:R-:W-:Y:S01]  /*5a80*/  ISETP.NE.AND P2, PT, R4.reuse, RZ, PT ;  /* 0x000000ff0400720c */ /* 0x040fe20003f45270 */
[----:B------:R-:W-:Y:S01]  /*5a90*/  IMAD.MOV.U32 R10, RZ, RZ, 0x1 ;  /* 0x00000001ff0a7424 */ /* 0x000fe200078e00ff */
[----:B------:R-:W-:Y:S01]  /*5aa0*/  ISETP.NE.OR P0, PT, R4, RZ, !P0 ;  /* 0x000000ff0400720c */ /* 0x000fe20004705670 */
[----:B------:R-:W-:Y:S01]  /*5ab0*/  IMAD.MOV.U32 R3, RZ, RZ, 0x1 ;  /* 0x00000001ff037424 */ /* 0x000fe200078e00ff */
[----:B------:R-:W-:Y:S01]  /*5ac0*/  LOP3.LUT R9, R23, 0x2, RZ, 0xfc, !PT ;  /* 0x0000000217097812 */ /* 0x000fe200078efcff */
[----:B------:R-:W-:Y:S01]  /*5ad0*/  IMAD.MOV.U32 R8, RZ, RZ, RZ ;  /* 0x000000ffff087224 */ /* 0x000fe200078e00ff */
[----:B------:R-:W-:Y:S01]  /*5ae0*/  ULDC UR4, c[0x0][0x600] ;  /* 0x0001800000047ab9 */ /* 0x000fe20000000800 */
[----:B------:R-:W-:Y:S01]  /*5af0*/  UMOV UR7, 0x1 ;  /* 0x0000000100077882 */ /* 0x000fe20000000000 */
[----:B------:R-:W-:-:S02]  /*5b00*/  UIADD3 UR19, UR40, 0x1, URZ ;  /* 0x0000000128137890 */ /* 0x000fc4000fffe03f */
[----:B------:R-:W-:Y:S02]  /*5b10*/  UIADD3 UR15, UR4, -0x1, URZ ;  /* 0xffffffff040f7890 */ /* 0x000fe4000fffe03f */
[----:B------:R-:W-:Y:S02]  /*5b20*/  USHF.L.U32 UR17, UR7, UR5, URZ ;  /* 0x0000000507117299 */ /* 0x000fe4000800063f */
[----:B------:R-:W-:Y:S01]  /*5b30*/  ULOP3.LUT UR16, URZ, UR6, URZ, 0x33, !UPT ;  /* 0x000000063f107292 */ /* 0x000fe2000f8e333f */
[----:B------:R-:W-:-:S11]  /*5b40*/  ULDC.64 UR20, c[0x0][0x198] ;  /* 0x0000660000147ab9 */ /* 0x000fd60000000a00 */
.L_x_179:
[----:B------:R-:W-:-:S03]  /*5b50*/  UMOV UR4, 0xffffffff ;  /* 0xffffffff00047882 */ /* 0x000fc60000000000 */
[----:B------:R-:W-:Y:S05]  /*5b60*/  BRA.DIV UR4, `(.L_x_168) ;  /* 0x0000000e04b47947 */ /* 0x000fea000b800000 */
[----:B------:R-:W-:-:S13]  /*5b70*/  ELECT P6, URZ, PT ;  /* 0x00000000003f782f */ /* 0x000fda00038c0000 */
.L_x_191:
[----:B------:R-:W0:Y:S01]  /*5b80*/  LDC R4, c[0x0][0x28c] ;  /* 0x0000a300ff047b82 */ /* 0x000e220000000800 */
[----:B------:R-:W-:Y:S01]  /*5b90*/  BSSY B1, `(.L_x_169) ;  /* 0x0000037000017945 */ /* 0x000fe20003800000 */
[----:B0-----:R-:W-:-:S13]  /*5ba0*/  ISETP.LT.OR P6, PT, R4, 0x1, !P6 ;  /* 0x000000010400780c */ /* 0x001fda00077c1670 */
[----:B------:R-:W-:Y:S05]  /*5bb0*/  @P6 BRA `(.L_x_170) ;  /* 0x0000000000d06947 */ /* 0x000fea0003800000 */
[----:B------:R-:W-:Y:S02]  /*5bc0*/  IMAD.SHL.U32 R19, R19, 0x80, RZ ;  /* 0x0000008013137824 */ /* 0x000fe400078e00ff */
[----:B------:R-:W-:Y:S02]  /*5bd0*/  IMAD.SHL.U32 R22, R22, 0x40, RZ ;  /* 0x0000004016167824 */ /* 0x000fe400078e00ff */
[----:B------:R-:W-:Y:S02]  /*5be0*/  IMAD.MOV.U32 R13, RZ, RZ, RZ ;  /* 0x000000ffff0d7224 */ /* 0x000fe400078e00ff */
[----:B------:R-:W-:Y:S02]  /*5bf0*/  IMAD.U32 R14, RZ, RZ, UR19 ;  /* 0x00000013ff0e7e24 */ /* 0x000fe4000f8e00ff */
[----:B------:R-:W-:Y:S02]  /*5c00*/  IMAD.MOV.U32 R4, RZ, RZ, R3 ;  /* 0x000000ffff047224 */ /* 0x000fe400078e0003 */
[----:B------:R-:W-:-:S07]  /*5c10*/  IMAD.MOV.U32 R5, RZ, RZ, R8 ;  /* 0x000000ffff057224 */ /* 0x000fce00078e0008 */
.L_x_174:
[----:B------:R-:W0:Y:S01]  /*5c20*/  S2R R7, SR_CgaCtaId ;  /* 0x0000000000077919 */ /* 0x000e220000008800 */
[----:B------:R-:W-:-:S04]  /*5c30*/  MOV R6, 0x400 ;  /* 0x0000040000067802 */ /* 0x000fc80000000f00 */
[----:B0-----:R-:W-:Y:S02]  /*5c40*/  LEA R12, R7, R6, 0x18 ;  /* 0x00000006070c7211 */ /* 0x001fe400078ec0ff */
[----:B------:R-:W-:Y:S01]  /*5c50*/  SHF.L.U32 R6, R4, 0x1f, RZ ;  /* 0x0000001f04067819 */ /* 0x000fe200000006ff */
[----:B------:R-:W0:Y:S02]  /*5c60*/  @!P2 LDC R7, c[0x0][0x500] ;  /* 0x00014000ff07ab82 */ /* 0x000e240000000800 */
[----:B------:R-:W-:-:S04]  /*5c70*/  IMAD R11, R5, 0x8, R12 ;  /* 0x00000008050b7824 */ /* 0x000fc800078e020c */
[----:B------:R-:W1:Y:S02]  /*5c80*/  SYNCS.PHASECHK.TRANS64.TRYWAIT P1, [R11+URZ+0x18], R6 ;  /* 0x000018060b0075a7 */ /* 0x000e64000802017f */
[----:B-1----:R-:W-:Y:S05]  /*5c90*/  @!P1 BRA `(.L_x_171) ;  /* 0x0000000c00889947 */ /* 0x002fea0003800000 */
.L_x_192:
[----:B-1----:R-:W-:Y:S01]  /*5ca0*/  PRMT R6, R9, 0x9910, RZ ;  /* 0x0000991009067816 */ /* 0x002fe200000000ff */
[----:B0-----:R0:W-:Y:S03]  /*5cb0*/  @!P2 SYNCS.ARRIVE.TRANS64 RZ, [R11+URZ], R7 ;  /* 0x000000070bffa9a7 */ /* 0x0011e6000800003f */
[----:B------:R-:W-:-:S13]  /*5cc0*/  ISETP.NE.AND P1, PT, R6, 0x2, PT ;  /* 0x000000020600780c */ /* 0x000fda0003f25270 */
[----:B0-----:R-:W-:Y:S05]  /*5cd0*/  @P1 BRA `(.L_x_172) ;  /* 0x0000000000041947 */ /* 0x001fea0003800000 */
[----:B------:R-:W-:Y:S01]  /*5ce0*/  BPT.TRAP 0x1 ;  /* 0x000000040000795c */ /* 0x000fe20000300000 */
.L_x_172:
[----:B------:R-:W-:Y:S05]  /*5cf0*/  @P0 BRA `(.L_x_173) ;  /* 0x0000000000040947 */ /* 0x000fea0003800000 */
[----:B------:R-:W-:Y:S01]  /*5d00*/  BPT.TRAP 0x1 ;  /* 0x000000040000795c */ /* 0x000fe20000300000 */
.L_x_173:
[--C-:B------:R-:W-:Y:S01]  /*5d10*/  IMAD R6, R5, 0x2000, R12.reuse ;  /* 0x0000200005067824 */ /* 0x100fe200078e020c */
[----:B------:R-:W-:Y:S01]  /*5d20*/  R2UR UR9, R11 ;  /* 0x000000000b0972ca */ /* 0x000fe200000e0000 */
[C---:B------:R-:W-:Y:S01]  /*5d30*/  IMAD R12, R5.reuse, 0x4000, R12 ;  /* 0x00004000050c7824 */ /* 0x040fe200078e020c */
[----:B------:R-:W-:Y:S01]  /*5d40*/  UIADD3 UR4, UP0, UR20, 0xf0, URZ ;  /* 0x000000f014047890 */ /* 0x000fe2000ff1e03f */
[----:B------:R-:W-:Y:S01]  /*5d50*/  VIADD R14, R14, 0xffffffff ;  /* 0xffffffff0e0e7836 */ /* 0x000fe20000000000 */
[----:B------:R-:W-:Y:S01]  /*5d60*/  R2UR UR5, R6 ;  /* 0x00000000060572ca */ /* 0x000fe200000e0000 */
[----:B------:R-:W-:Y:S01]  /*5d70*/  UIADD3 UR22, UP1, UR20, 0x1f0, URZ ;  /* 0x000001f014167890 */ /* 0x000fe2000ff3e03f */
[----:B------:R-:W-:Y:S01]  /*5d80*/  R2UR UR8, R12 ;  /* 0x000000000c0872ca */ /* 0x000fe200000e0000 */
[----:B------:R-:W-:Y:S01]  /*5d90*/  VIADD R5, R5, 0x1 ;  /* 0x0000000105057836 */ /* 0x000fe20000000000 */
[----:B------:R-:W-:Y:S01]  /*5da0*/  R2UR UR11, R22 ;  /* 0x00000000160b72ca */ /* 0x000fe200000e0000 */
[----:B------:R-:W-:Y:S01]  /*5db0*/  UIADD3.X UR23, URZ, UR21, URZ, UP1, !UPT ;  /* 0x000000153f177290 */ /* 0x000fe20008ffe43f */
[----:B------:R-:W-:Y:S01]  /*5dc0*/  R2UR UR10, R13 ;  /* 0x000000000d0a72ca */ /* 0x000fe200000e0000 */
[----:B------:R-:W-:Y:S01]  /*5dd0*/  UMOV UR6, 0x0 ;  /* 0x0000000000067882 */ /* 0x000fe20000000000 */
[----:B------:R-:W-:Y:S01]  /*5de0*/  R2UR UR12, R18 ;  /* 0x00000000120c72ca */ /* 0x000fe200000e0000 */
[----:B------:R-:W-:Y:S01]  /*5df0*/  UMOV UR7, 0x10000000 ;  /* 0x1000000000077882 */ /* 0x000fe20000000000 */
[----:B------:R-:W-:Y:S01]  /*5e00*/  R2UR UR18, R19 ;  /* 0x00000000131272ca */ /* 0x000fe200000e0000 */
[----:B------:R-:W-:Y:S01]  /*5e10*/  VIADD R13, R13, 0x80 ;  /* 0x000000800d0d7836 */ /* 0x000fe20000000000 */
[----:B------:R-:W-:Y:S01]  /*5e20*/  ISETP.GT.AND P3, PT, R14, 0x1, PT ;  /* 0x000000010e00780c */ /* 0x000fe20003f64270 */
[----:B------:R-:W-:Y:S01]  /*5e30*/  UIADD3 UR13, UR5, 0x100, URZ ;  /* 0x00000100050d7890 */ /* 0x000fe2000fffe03f */
[----:B------:R-:W-:Y:S01]  /*5e40*/  ISETP.NE.AND P1, PT, R5, 0x3, PT ;  /* 0x000000030500780c */ /* 0x000fe20003f25270 */
[----:B------:R-:W-:-:S02]  /*5e50*/  UIADD3.X UR5, URZ, UR21, URZ, UP0, !UPT ;  /* 0x000000153f057290 */ /* 0x000fc400087fe43f */
[----:B------:R-:W-:Y:S01]  /*5e60*/  UIADD3 UR14, UR8, 0x6100, URZ ;  /* 0x00006100080e7890 */ /* 0x000fe2000fffe03f */
[----:B------:R-:W-:Y:S02]  /*5e70*/  SEL R7, RZ, 0x1, P1 ;  /* 0x00000001ff077807 */ /* 0x000fe40000800000 */
[----:B------:R-:W-:Y:S01]  /*5e80*/  UMOV UR8, UR13 ;  /* 0x0000000d00087c82 */ /* 0x000fe20008000000 */
[----:B------:R-:W-:Y:S02]  /*5e90*/  SEL R5, R5, RZ, P1 ;  /* 0x000000ff05057207 */ /* 0x000fe40000800000 */
[----:B------:R-:W-:Y:S01]  /*5ea0*/  LOP3.LUT R4, R4, R7, RZ, 0x3c, !PT ;  /* 0x0000000704047212 */ /* 0x000fe200078e3cff */
[----:B------:R0:W-:Y:S02]  /*5eb0*/  UTMALDG.3D [UR8], [UR4], desc[UR6] ;  /* 0x00000608040075b4 */ /* 0x0001e40008011000 */
[----:B0-----:R-:W-:Y:S01]  /*5ec0*/  UMOV UR8, UR14 ;  /* 0x0000000e00087c82 */ /* 0x001fe20008000000 */
[----:B------:R-:W-:-:S02]  /*5ed0*/  UMOV UR11, UR18 ;  /* 0x00000012000b7c82 */ /* 0x000fc40008000000 */
[----:B------:R0:W-:Y:S02]  /*5ee0*/  UTMALDG.3D [UR8], [UR22], desc[UR6] ;  /* 0x00000608160075b4 */ /* 0x0001e40008011000 */
[----:B0-----:R-:W-:Y:S05]  /*5ef0*/  @P3 BRA `(.L_x_174) ;  /* 0xfffffffc00483947 */ /* 0x001fea000383ffff */
.L_x_170:
[----:B------:R-:W-:Y:S05]  /*5f00*/  BSYNC B1 ;  /* 0x0000000000017941 */ /* 0x000fea0003800000 */
.L_x_169:
[----:B------:R-:W2:Y:S01]  /*5f10*/  LDL.64 R20, [R1] ;  /* 0x0000000001147983 */ /* 0x000ea20000100a00 */
[----:B------:R-:W-:Y:S01]  /*5f20*/  LOP3.LUT P4, RZ, R10, 0xff, RZ, 0xc0, !PT ;  /* 0x000000ff0aff7812 */ /* 0x000fe2000788c0ff */
[----:B------:R-:W-:Y:S01]  /*5f30*/  VIADD R7, R8, UR40 ;  /* 0x0000002808077c36 */ /* 0x000fe20008000000 */
[----:B------:R-:W-:Y:S01]  /*5f40*/  ULDC.64 UR4, c[0x0][0x650] ;  /* 0x0001940000047ab9 */ /* 0x000fe20000000a00 */
[----:B------:R-:W-:Y:S01]  /*5f50*/  IMAD.U32 R8, RZ, RZ, UR40 ;  /* 0x00000028ff087e24 */ /* 0x000fe2000f8e00ff */
[----:B------:R-:W-:Y:S01]  /*5f60*/  UISETP.GE.U32.AND UP0, UPT, UR40, 0x3, UPT ;  /* 0x000000032800788c */ /* 0x000fe2000bf06070 */
[----:B------:R-:W-:Y:S01]  /*5f70*/  BSSY B1, `(.L_x_175) ;  /* 0x000006b000017945 */ /* 0x000fe20003800000 */
[----:B------:R-:W-:Y:S01]  /*5f80*/  ISETP.GT.U32.AND P1, PT, R7, 0x2, PT ;  /* 0x000000020700780c */ /* 0x000fe20003f24070 */
[----:B------:R-:W-:Y:S01]  /*5f90*/  IMAD.MOV.U32 R22, RZ, RZ, -0x1 ;  /* 0xffffffffff167424 */ /* 0x000fe200078e00ff */
[----:B------:R-:W-:Y:S01]  /*5fa0*/  PRMT R10, RZ, 0x7610, R10 ;  /* 0x00007610ff0a7816 */ /* 0x000fe2000000000a */
[----:B------:R-:W-:Y:S01]  /*5fb0*/  IMAD.MOV.U32 R19, RZ, RZ, -0x1 ;  /* 0xffffffffff137424 */ /* 0x000fe200078e00ff */
[----:B------:R-:W-:Y:S01]  /*5fc0*/  ISETP.LT.U32.AND P1, PT, R8, 0x3, P1 ;  /* 0x000000030800780c */ /* 0x000fe20000f21070 */
[----:B------:R-:W-:Y:S01]  /*5fd0*/  IMAD.MOV.U32 R18, RZ, RZ, -0x1 ;  /* 0xffffffffff127424 */ /* 0x000fe200078e00ff */
[----:B------:R-:W-:Y:S01]  /*5fe0*/  PLOP3.LUT P3, PT, PT, PT, UP0, 0x80, 0x0 ;  /* 0x000000000000781c */ /* 0x000fe20003f6f008 */
[----:B------:R-:W0:Y:S01]  /*5ff0*/  @P4 S2R R5, SR_CgaCtaId ;  /* 0x0000000000054919 */ /* 0x000e220000008800 */
[----:B------:R-:W-:-:S04]  /*6000*/  @P4 MOV R4, 0x400 ;  /* 0x0000040000044802 */ /* 0x000fc80000000f00 */
[----:B0-----:R-:W-:Y:S01]  /*6010*/  @P4 LEA R6, R5, R4, 0x18 ;  /* 0x0000000405064211 */ /* 0x001fe200078ec0ff */
[----:B------:R-:W-:Y:S01]  /*6020*/  IMAD.WIDE.U32 R4, R7, -0x55555555, RZ ;  /* 0xaaaaaaab07047825 */ /* 0x000fe200078e00ff */
[----:B------:R-:W-:Y:S02]  /*6030*/  SEL R4, RZ, 0x1, !P1 ;  /* 0x00000001ff047807 */ /* 0x000fe40004800000 */
[----:B------:R0:W-:Y:S02]  /*6040*/  @P4 SYNCS.ARRIVE.TRANS64.A1T0 RZ, [R6+URZ+0x68], RZ ;  /* 0x000068ff06ff49a7 */ /* 0x0001e4000810003f */
[----:B------:R-:W-:Y:S02]  /*6050*/  LOP3.LUT R3, R3, R4, RZ, 0x3c, !PT ;  /* 0x0000000403037212 */ /* 0x000fe400078e3cff */
[----:B------:R-:W-:Y:S02]  /*6060*/  PRMT R4, RZ, 0x7610, R4 ;  /* 0x00007610ff047816 */ /* 0x000fe40000000004 */
[----:B0-----:R-:W-:-:S04]  /*6070*/  SHF.R.U32.HI R6, RZ, 0x1, R5 ;  /* 0x00000001ff067819 */ /* 0x001fc80000011605 */
[----:B------:R-:W-:Y:S01]  /*6080*/  @P3 LOP3.LUT R3, R3, 0x1, R6, 0x78, !PT ;  /* 0x0000000103033812 */ /* 0x000fe200078e7806 */
[----:B------:R-:W-:Y:S01]  /*6090*/  IMAD R8, R6, -0x3, R7 ;  /* 0xfffffffd06087824 */ /* 0x000fe200078e0207 */
[----:B--2---:R-:W-:-:S04]  /*60a0*/  IADD3 R16, P4, R16, R20, RZ ;  /* 0x0000001410107210 */ /* 0x004fc80007f9e0ff */
[----:B------:R-:W-:Y:S01]  /*60b0*/  ISETP.GE.U32.AND P1, PT, R16, UR4, PT ;  /* 0x0000000410007c0c */ /* 0x000fe2000bf26070 */
[----:B------:R-:W-:-:S05]  /*60c0*/  IMAD.X R17, R17, 0x1, R0, P4 ;  /* 0x0000000111117824 */ /* 0x000fca00020e0600 */
[----:B------:R-:W-:-:S13]  /*60d0*/  ISETP.GE.U32.AND.EX P1, PT, R17, UR5, PT, P1 ;  /* 0x0000000511007c0c */ /* 0x000fda000bf26110 */
[----:B------:R-:W-:Y:S05]  /*60e0*/  @P1 BRA `(.L_x_176) ;  /* 0x00000004004c1947 */ /* 0x000fea0003800000 */
[----:B------:R-:W0:Y:S01]  /*60f0*/  S2R R12, SR_CTAID.X ;  /* 0x00000000000c7919 */ /* 0x000e220000002500 */
[----:B------:R-:W-:Y:S01]  /*6100*/  ULDC.64 UR4, c[0x0][0x628] ;  /* 0x00018a0000047ab9 */ /* 0x000fe20000000a00 */
[----:B------:R-:W1:Y:S01]  /*6110*/  LDC R13, c[0x0][0x144] ;  /* 0x00005100ff0d7b82 */ /* 0x000e620000000800 */
[----:B------:R-:W-:Y:S01]  /*6120*/  ISETP.NE.U32.AND P1, PT, RZ, UR4, PT ;  /* 0x00000004ff007c0c */ /* 0x000fe2000bf25070 */
[----:B------:R-:W2:Y:S01]  /*6130*/  S2R R11, SR_CTAID.Y ;  /* 0x00000000000b7919 */ /* 0x000ea20000002600 */
[----:B------:R-:W-:Y:S01]  /*6140*/  ULDC UR6, c[0x0][0x150] ;  /* 0x0000540000067ab9 */ /* 0x000fe20000000800 */
[----:B------:R-:W-:Y:S01]  /*6150*/  ULDC UR7, c[0x0][0x630] ;  /* 0x00018c0000077ab9 */ /* 0x000fe20000000800 */
[----:B------:R-:W-:Y:S01]  /*6160*/  ISETP.NE.AND.EX P1, PT, RZ, UR5, PT, P1 ;  /* 0x00000005ff007c0c */ /* 0x000fe2000bf25310 */
[----:B------:R-:W-:Y:S01]  /*6170*/  IMAD.MOV.U32 R4, RZ, RZ, R16 ;  /* 0x000000ffff047224 */ /* 0x000fe200078e0010 */
[----:B0-----:R-:W-:-:S05]  /*6180*/  I2FP.F32.U32 R5, R12 ;  /* 0x0000000c00057245 */ /* 0x001fca0000201000 */
[----:B------:R-:W-:Y:S01]  /*6190*/  FMUL R14, R5, UR6 ;  /* 0x00000006050e7c20 */ /* 0x000fe20008400000 */
[----:B------:R-:W-:-:S05]  /*61a0*/  IMAD.MOV.U32 R5, RZ, RZ, R17 ;  /* 0x000000ffff057224 */ /* 0x000fca00078e0011 */
[----:B--2---:R-:W-:Y:S05]  /*61b0*/  @!P1 BRA `(.L_x_177) ;  /* 0x0000000000289947 */ /* 0x004fea0003800000 */
[----:B------:R-:W-:Y:S02]  /*61c0*/  ULDC UR6, c[0x0][0x634] ;  /* 0x00018d0000067ab9 */ /* 0x000fe40000000800 */
[----:B------:R-:W-:-:S05]  /*61d0*/  IADD3 R5, P1, R16, UR6, RZ ;  /* 0x0000000610057c10 */ /* 0x000fca000ff3e0ff */
[----:B------:R-:W-:-:S04]  /*61e0*/  IMAD.X R15, RZ, RZ, R17, P1 ;  /* 0x000000ffff0f7224 */ /* 0x000fc800008e0611 */
[----:B------:R-:W-:-:S04]  /*61f0*/  IMAD.WIDE.U32 R6, R15, UR4, RZ ;  /* 0x000000040f067c25 */ /* 0x000fc8000f8e00ff */
[----:B------:R-:W-:-:S04]  /*6200*/  IMAD.WIDE.U32 R6, P1, R5, UR5, R6 ;  /* 0x0000000505067c25 */ /* 0x000fc8000f820006 */
[----:B------:R-:W-:-:S04]  /*6210*/  IMAD.WIDE.U32 R4, R5, UR4, RZ ;  /* 0x0000000405047c25 */ /* 0x000fc8000f8e00ff */
[----:B------:R-:W-:Y:S01]  /*6220*/  IMAD.MOV.U32 R4, RZ, RZ, R7 ;  /* 0x000000ffff047224 */ /* 0x000fe200078e0007 */
[----:B------:R-:W-:Y:S01]  /*6230*/  IADD3 RZ, P3, R5, R6, RZ ;  /* 0x0000000605ff7210 */ /* 0x000fe20007f7e0ff */
[----:B------:R-:W-:-:S04]  /*6240*/  IMAD.X R5, RZ, RZ, RZ, P1 ;  /* 0x000000ffff057224 */ /* 0x000fc800008e06ff */
[----:B------:R-:W-:-:S08]  /*6250*/  IMAD.WIDE.U32.X R4, R15, UR5, R4, P3 ;  /* 0x000000050f047c25 */ /* 0x000fd000098e0404 */
.L_x_177:
[--C-:B------:R-:W-:Y:S01]  /*6260*/  SHF.R.U64 R18, R4, UR7, R5.reuse ;  /* 0x0000000704127c19 */ /* 0x100fe20008001205 */
[----:B------:R-:W0:Y:S01]  /*6270*/  F2I.U32.TRUNC.NTZ R14, R14 ;  /* 0x0000000e000e7305 */ /* 0x000e22000020f000 */
[----:B------:R-:W-:Y:S01]  /*6280*/  SHF.R.U32.HI R4, RZ, UR7, R5 ;  /* 0x00000007ff047c19 */ /* 0x000fe20008011605 */
[----:B------:R-:W-:Y:S01]  /*6290*/  ULDC.64 UR4, c[0x0][0x620] ;  /* 0x0001880000047ab9 */ /* 0x000fe20000000a00 */
[----:B------:R-:W-:Y:S01]  /*62a0*/  IADD3 R7, P1, RZ, -R18, RZ ;  /* 0x80000012ff077210 */ /* 0x000fe20007f3e0ff */
[----:B------:R-:W-:Y:S01]  /*62b0*/  ULDC.64 UR6, c[0x0][0x640] ;  /* 0x0001900000067ab9 */ /* 0x000fe20000000a00 */
[----:B------:R-:W2:Y:S03]  /*62c0*/  LDC R20, c[0x0][0x148] ;  /* 0x00005200ff147b82 */ /* 0x000ea60000000800 */
[----:B------:R-:W-:Y:S01]  /*62d0*/  IMAD.X R4, RZ, RZ, ~R4, P1 ;  /* 0x000000ffff047224 */ /* 0x000fe200008e0e04 */
[----:B------:R-:W-:-:S03]  /*62e0*/  ISETP.NE.U32.AND P1, PT, RZ, UR6, PT ;  /* 0x00000006ff007c0c */ /* 0x000fc6000bf25070 */
[----:B------:R-:W-:Y:S01]  /*62f0*/  IMAD R6, R4, UR4, RZ ;  /* 0x0000000404067c24 */ /* 0x000fe2000f8e02ff */
[----:B------:R-:W-:Y:S01]  /*6300*/  ISETP.NE.AND.EX P1, PT, RZ, UR7, PT, P1 ;  /* 0x00000007ff007c0c */ /* 0x000fe2000bf25310 */
[----:B------:R-:W-:Y:S01]  /*6310*/  IMAD.WIDE.U32 R4, R7, UR4, R16 ;  /* 0x0000000407047c25 */ /* 0x000fe2000f8e0010 */
[----:B------:R-:W-:-:S03]  /*6320*/  ULDC UR4, c[0x0][0x618] ;  /* 0x0001860000047ab9 */ /* 0x000fc60000000800 */
[----:B------:R-:W-:Y:S01]  /*6330*/  IMAD R7, R7, UR5, R6 ;  /* 0x0000000507077c24 */ /* 0x000fe2000f8e0206 */
[----:B------:R-:W-:Y:S01]  /*6340*/  ULDC UR5, c[0x0][0x154] ;  /* 0x0000550000057ab9 */ /* 0x000fe20000000800 */
[----:B0-----:R-:W-:Y:S02]  /*6350*/  IMAD.MOV R6, RZ, RZ, -R14 ;  /* 0x000000ffff067224 */ /* 0x001fe400078e0a0e */
[----:B------:R-:W-:Y:S02]  /*6360*/  IMAD.IADD R5, R5, 0x1, R7 ;  /* 0x0000000105057824 */ /* 0x000fe400078e0207 */
[----:B-1----:R-:W-:Y:S01]  /*6370*/  IMAD R12, R13, R6, R12 ;  /* 0x000000060d0c7224 */ /* 0x002fe200078e020c */
[----:B------:R-:W-:Y:S02]  /*6380*/  I2FP.F32.U32 R6, R11 ;  /* 0x0000000b00067245 */ /* 0x000fe40000201000 */
[--C-:B------:R-:W-:Y:S02]  /*6390*/  SHF.R.U64 R13, R4, UR4, R5.reuse ;  /* 0x00000004040d7c19 */ /* 0x100fe40008001205 */
[----:B------:R-:W-:Y:S01]  /*63a0*/  SHF.R.U32.HI R4, RZ, UR4, R5 ;  /* 0x00000004ff047c19 */ /* 0x000fe20008011605 */
[----:B------:R-:W-:Y:S01]  /*63b0*/  FMUL R6, R6, UR5 ;  /* 0x0000000506067c20 */ /* 0x000fe20008400000 */
[----:B------:R-:W-:-:S02]  /*63c0*/  ULDC UR4, c[0x0][0x608] ;  /* 0x0001820000047ab9 */ /* 0x000fc40000000800 */
[--C-:B------:R-:W-:Y:S01]  /*63d0*/  SHF.R.U64 R15, R13, UR4, R4.reuse ;  /* 0x000000040d0f7c19 */ /* 0x100fe20008001204 */
[----:B------:R0:W1:Y:S01]  /*63e0*/  F2I.U32.TRUNC.NTZ R21, R6 ;  /* 0x0000000600157305 */ /* 0x000062000020f000 */
[----:B------:R-:W-:Y:S01]  /*63f0*/  SHF.R.U32.HI R4, RZ, UR4, R4 ;  /* 0x00000004ff047c19 */ /* 0x000fe20008011604 */
[----:B------:R-:W-:-:S03]  /*6400*/  ULDC UR4, c[0x0][0x658] ;  /* 0x0001960000047ab9 */ /* 0x000fc60000000800 */
[--C-:B------:R-:W-:Y:S02]  /*6410*/  SHF.R.U64 R14, R15, UR4, R4.reuse ;  /* 0x000000040f0e7c19 */ /* 0x100fe40008001204 */
[----:B------:R-:W-:-:S03]  /*6420*/  SHF.R.U32.HI R19, RZ, UR4, R4 ;  /* 0x00000004ff137c19 */ /* 0x000fc60008011604 */
[----:B------:R-:W-:Y:S02]  /*6430*/  IMAD.MOV.U32 R4, RZ, RZ, R14 ;  /* 0x000000ffff047224 */ /* 0x000fe400078e000e */
[----:B------:R-:W-:Y:S01]  /*6440*/  IMAD.MOV.U32 R5, RZ, RZ, R19 ;  /* 0x000000ffff057224 */ /* 0x000fe200078e0013 */
[----:B0-----:R-:W-:Y:S06]  /*6450*/  @!P1 BRA `(.L_x_178) ;  /* 0x0000000000289947 */ /* 0x001fec0003800000 */
        /* <DEDUP_REMOVED lines=10> */
.L_x_178:
[----:B------:R-:W-:Y:S01]  /*6500*/  ISETP.NE.AND P1, PT, R2, 0x1, PT ;  /* 0x000000010200780c */ /* 0x000fe20003f25270 */
[----:B------:R-:W-:Y:S01]  /*6510*/  ULDC UR4, c[0x0][0x648] ;  /* 0x0001920000047ab9 */ /* 0x000fe20000000800 */
[----:B------:R-:W-:Y:S01]  /*6520*/  LOP3.LUT R15, R15, UR16, RZ, 0xc0, !PT ;  /* 0x000000100f0f7c12 */ /* 0x000fe2000f8ec0ff */
[----:B-1----:R-:W-:Y:S01]  /*6530*/  IMAD.MOV R21, RZ, RZ, -R21 ;  /* 0x000000ffff157224 */ /* 0x002fe200078e0a15 */
[----:B------:R-:W-:Y:S01]  /*6540*/  SHF.R.U64 R4, R4, UR4, R5 ;  /* 0x0000000404047c19 */ /* 0x000fe20008001205 */
[----:B------:R-:W-:Y:S01]  /*6550*/  ULDC UR4, c[0x0][0x638] ;  /* 0x00018e0000047ab9 */ /* 0x000fe20000000800 */
[----:B------:R-:W-:Y:S01]  /*6560*/  LOP3.LUT R13, R13, UR15, RZ, 0xc0, !PT ;  /* 0x0000000f0d0d7c12 */ /* 0x000fe2000f8ec0ff */
[----:B------:R-:W-:Y:S02]  /*6570*/  ULDC UR5, c[0x0][0x610] ;  /* 0x0001840000057ab9 */ /* 0x000fe40000000800 */
[----:B------:R-:W-:Y:S02]  /*6580*/  IMAD.MOV R5, RZ, RZ, -R4 ;  /* 0x000000ffff057224 */ /* 0x000fe400078e0a04 */
[----:B------:R-:W-:-:S02]  /*6590*/  IMAD R15, R4, UR17, R15 ;  /* 0x00000011040f7c24 */ /* 0x000fc4000f8e020f */
[----:B--2---:R-:W-:Y:S02]  /*65a0*/  @P1 IMAD R12, R20, R21, R11 ;  /* 0x00000015140c1224 */ /* 0x004fe400078e020b */
[----:B------:R-:W-:Y:S01]  /*65b0*/  IMAD R14, R5, UR4, R14 ;  /* 0x00000004050e7c24 */ /* 0x000fe2000f8e020e */
[----:B------:R-:W-:Y:S01]  /*65c0*/  ULDC UR4, c[0x0][0x600] ;  /* 0x0001800000047ab9 */ /* 0x000fe20000000800 */
[----:B------:R-:W-:Y:S02]  /*65d0*/  IMAD R12, R15, UR5, R12 ;  /* 0x000000050f0c7c24 */ /* 0x000fe4000f8e020c */
[----:B------:R-:W-:Y:S02]  /*65e0*/  IMAD R5, R14, UR4, R13 ;  /* 0x000000040e057c24 */ /* 0x000fe4000f8e020d */
[----:B------:R-:W-:-:S03]  /*65f0*/  IMAD.MOV.U32 R4, RZ, RZ, 0x1 ;  /* 0x00000001ff047424 */ /* 0x000fc600078e00ff */
[----:B------:R-:W-:Y:S02]  /*6600*/  SEL R19, R5, R12, !P1 ;  /* 0x0000000c05137207 */ /* 0x000fe40004800000 */
[----:B------:R-:W-:-:S07]  /*6610*/  SEL R22, R12, R5, !P1 ;  /* 0x000000050c167207 */ /* 0x000fce0004800000 */
.L_x_176:
[----:B------:R-:W-:Y:S05]  /*6620*/  BSYNC B1 ;  /* 0x0000000000017941 */ /* 0x000fea0003800000 */
.L_x_175:
[----:B------:R-:W-:-:S13]  /*6630*/  LOP3.LUT P1, RZ, R4, 0xff, RZ, 0xc0, !PT ;  /* 0x000000ff04ff7812 */ /* 0x000fda000782c0ff */
[----:B------:R-:W-:Y:S05]  /*6640*/  @P1 BRA `(.L_x_179) ;  /* 0xfffffff400401947 */ /* 0x000fea000383ffff */
[----:B------:R-:W-:Y:S05]  /*6650*/  BSYNC B0 ;  /* 0x0000000000007941 */ /* 0x000fea0003800000 */
.L_x_167:
[----:B------:R-:W-:-:S03]  /*6660*/  UMOV UR4, 0xffffffff ;  /* 0xffffffff00047882 */ /* 0x000fc60000000000 */
[----:B------:R-:W-:Y:S05]  /*6670*/  BRA.DIV UR4, `(.L_x_180) ;  /* 0x0000000604247947 */ /* 0x000fea000b800000 */
[----:B------:R-:W-:-:S13]  /*6680*/  ELECT P6, URZ, PT ;  /* 0x00000000003f782f */ /* 0x000fda00038c0000 */
.L_x_195:
[----:B------:R-:W-:Y:S04]  /*6690*/  BSSY B0, `(.L_x_181) ;  /* 0x0000022000007945 */ /* 0x000fe80003800000 */
[----:B------:R-:W-:Y:S05]  /*66a0*/  @!P6 BRA `(.L_x_182) ;  /* 0x000000000080e947 */ /* 0x000fea0003800000 */
[----:B------:R-:W-:-:S04]  /*66b0*/  LOP3.LUT R23, R23, 0x2, RZ, 0xfc, !PT ;  /* 0x0000000217177812 */ /* 0x000fc800078efcff */
[----:B------:R-:W-:-:S13]  /*66c0*/  ISETP.NE.AND P0, PT, R23, 0x3, PT ;  /* 0x000000031700780c */ /* 0x000fda0003f05270 */
[----:B------:R-:W-:Y:S05]  /*66d0*/  @!P0 BRA `(.L_x_183) ;  /* 0x0000000000048947 */ /* 0x000fea0003800000 */
[----:B------:R-:W-:Y:S01]  /*66e0*/  BPT.TRAP 0x1 ;  /* 0x000000040000795c */ /* 0x000fe20000300000 */
.L_x_183:
[----:B------:R-:W0:Y:S01]  /*66f0*/  S2R R5, SR_CgaCtaId ;  /* 0x0000000000057919 */ /* 0x000e220000008800 */
[----:B------:R-:W-:Y:S02]  /*6700*/  MOV R0, 0x400 ;  /* 0x0000040000007802 */ /* 0x000fe40000000f00 */
[----:B------:R-:W-:Y:S02]  /*6710*/  SHF.L.U32 R2, R3, 0x1f, RZ ;  /* 0x0000001f03027819 */ /* 0x000fe400000006ff */
[----:B0-----:R-:W-:-:S05]  /*6720*/  LEA R5, R5, R0, 0x18 ;  /* 0x0000000005057211 */ /* 0x001fca00078ec0ff */
[----:B------:R-:W-:-:S04]  /*6730*/  VIADD R5, R5, 0x18 ;  /* 0x0000001805057836 */ /* 0x000fc80000000000 */
[C---:B------:R-:W-:Y:S02]  /*6740*/  IMAD R7, R8.reuse, 0x8, R5 ;  /* 0x0000000808077824 */ /* 0x040fe400078e0205 */
[----:B------:R-:W-:Y:S02]  /*6750*/  VIADD R8, R8, 0x1 ;  /* 0x0000000108087836 */ /* 0x000fe40000000000 */
[----:B------:R-:W0:Y:S03]  /*6760*/  SYNCS.PHASECHK.TRANS64.TRYWAIT P0, [R7+URZ], R2 ;  /* 0x00000002070075a7 */ /* 0x000e26000800017f */
[----:B------:R-:W-:-:S04]  /*6770*/  ISETP.NE.AND P1, PT, R8, 0x3, PT ;  /* 0x000000030800780c */ /* 0x000fc80003f25270 */
[----:B------:R-:W-:Y:S02]  /*6780*/  SEL R0, RZ, 0x1, P1 ;  /* 0x00000001ff007807 */ /* 0x000fe40000800000 */
[----:B------:R-:W-:Y:S02]  /*6790*/  SEL R8, R8, RZ, P1 ;  /* 0x000000ff08087207 */ /* 0x000fe40000800000 */
[----:B------:R-:W-:-:S03]  /*67a0*/  LOP3.LUT R9, R3, R0, RZ, 0x3c, !PT ;  /* 0x0000000003097212 */ /* 0x000fc600078e3cff */
[----:B------:R-:W-:Y:S01]  /*67b0*/  IMAD R4, R8, 0x8, R5 ;  /* 0x0000000808047824 */ /* 0x000fe200078e0205 */
[----:B------:R-:W-:Y:S01]  /*67c0*/  SHF.L.U32 R3, R9, 0x1f, RZ ;  /* 0x0000001f09037819 */ /* 0x000fe200000006ff */
[----:B0-----:R-:W-:Y:S06]  /*67d0*/  @!P0 BRA `(.L_x_184) ;  /* 0x0000000000ec8947 */ /* 0x001fec0003800000 */
.L_x_196:
[----:B------:R-:W1:Y:S01]  /*67e0*/  SYNCS.PHASECHK.TRANS64.TRYWAIT P0, [R4+URZ], R3 ;  /* 0x00000003040075a7 */ /* 0x000e62000800017f */
[----:B------:R-:W-:-:S05]  /*67f0*/  VIADD R0, R8, 0x1 ;  /* 0x0000000108007836 */ /* 0x000fca0000000000 */
[----:B------:R-:W-:-:S04]  /*6800*/  ISETP.NE.AND P1, PT, R0, 0x3, PT ;  /* 0x000000030000780c */ /* 0x000fc80003f25270 */
[----:B0-----:R-:W-:Y:S02]  /*6810*/  SEL R2, RZ, 0x1, P1 ;  /* 0x00000001ff027807 */ /* 0x001fe40000800000 */
[----:B------:R-:W-:Y:S02]  /*6820*/  SEL R0, R0, RZ, P1 ;  /* 0x000000ff00007207 */ /* 0x000fe40000800000 */
[----:B------:R-:W-:Y:S01]  /*6830*/  LOP3.LUT R2, R9, R2, RZ, 0x3c, !PT ;  /* 0x0000000209027212 */ /* 0x000fe200078e3cff */
[----:B-1----:R-:W-:Y:S06]  /*6840*/  @!P0 BRA `(.L_x_185) ;  /* 0x0000000000e48947 */ /* 0x002fec0003800000 */
.L_x_197:
[----:B------:R-:W-:Y:S01]  /*6850*/  IMAD R5, R0, 0x8, R5 ;  /* 0x0000000800057824 */ /* 0x000fe200078e0205 */
[----:B------:R-:W-:-:S07]  /*6860*/  SHF.L.U32 R0, R2, 0x1f, RZ ;  /* 0x0000001f02007819 */ /* 0x000fce00000006ff */
.L_x_186:
[----:B-1----:R1:W2:Y:S02]  /*6870*/  SYNCS.PHASECHK.TRANS64.TRYWAIT P0, [R5+URZ], R0 ;  /* 0x00000000050075a7 */ /* 0x0022a4000800017f */
[----:B--2---:R-:W-:Y:S05]  /*6880*/  @!P0 NANOSLEEP.SYNCS 0x989680 ;  /* 0x009896800000895d */ /* 0x004fea0003900000 */
[----:B------:R-:W2:Y:S02]  /*6890*/  @!P0 SYNCS.PHASECHK.TRANS64 P0, [R5+URZ], R0 ;  /* 0x00000000050085a7 */ /* 0x000ea4000800007f */
[----:B--2---:R-:W-:Y:S05]  /*68a0*/  @!P0 BRA `(.L_x_186) ;  /* 0xfffffffc00f08947 */ /* 0x004fea000383ffff */
.L_x_182:
[----:B------:R-:W-:Y:S05]  /*68b0*/  BSYNC B0 ;  /* 0x0000000000007941 */ /* 0x000fea0003800000 */
.L_x_181:
[----:B------:R-:W-:Y:S05]  /*68c0*/  EXIT ;  /* 0x000000000000794d */ /* 0x000fea0003800000 */
.L_x_15:
[----:B0-----:R-:W-:-:S04]  /*68d0*/  IMAD.U32 R3, RZ, RZ, UR43 ;  /* 0x0000002bff037e24 */ /* 0x001fc8000f8e00ff */
[----:B------:R0:W1:Y:S03]  /*68e0*/  SYNCS.PHASECHK.TRANS64.TRYWAIT P0, [R3+URZ+-0x8], R0 ;  /* 0xfffff800030075a7 */ /* 0x000066000800017f */
[----:B-1----:R-:W-:Y:S05]  /*68f0*/  @!P0 NANOSLEEP.SYNCS 0x989680 ;  /* 0x009896800000895d */ /* 0x002fea0003900000 */
[----:B------:R-:W1:Y:S02]  /*6900*/  @!P0 SYNCS.PHASECHK.TRANS64 P0, [R3+URZ+-0x8], R0 ;  /* 0xfffff800030085a7 */ /* 0x000e64000800007f */
[----:B-1----:R-:W-:Y:S05]  /*6910*/  @!P0 BRA `(.L_x_15) ;  /* 0xfffffffc00ec8947 */ /* 0x002fea000383ffff */
[----:B------:R-:W-:Y:S05]  /*6920*/  BRA `(.L_x_187) ;  /* 0xffffffa800f07947 */ /* 0x000fea000383ffff */
.L_x_20:
[----:B-1----:R1:W2:Y:S02]  /*6930*/  SYNCS.PHASECHK.TRANS64.TRYWAIT P1, [R3+URZ], R0 ;  /* 0x00000000030075a7 */ /* 0x0022a4000802017f */
[----:B--2---:R-:W-:Y:S05]  /*6940*/  @!P1 NANOSLEEP.SYNCS 0x989680 ;  /* 0x009896800000995d */ /* 0x004fea0003900000 */
[----:B------:R-:W2:Y:S02]  /*6950*/  @!P1 SYNCS.PHASECHK.TRANS64 P1, [R3+URZ], R0 ;  /* 0x00000000030095a7 */ /* 0x000ea4000802007f */
[----:B--2---:R-:W-:Y:S05]  /*6960*/  @!P1 BRA `(.L_x_20) ;  /* 0xfffffffc00f09947 */ /* 0x004fea000383ffff */
[----:B------:R-:W-:Y:S05]  /*6970*/  BRA `(.L_x_19) ;  /* 0xffffffac00687947 */ /* 0x000fea000383ffff */
.L_x_25:
[----:B-1----:R-:W-:-:S04]  /*6980*/  IMAD.U32 R4, RZ, RZ, UR4 ;  /* 0x00000004ff047e24 */ /* 0x002fc8000f8e00ff */
[----:B------:R1:W2:Y:S03]  /*6990*/  SYNCS.PHASECHK.TRANS64.TRYWAIT P1, [R4+URZ], R3 ;  /* 0x00000003040075a7 */ /* 0x0002a6000802017f */
[----:B--2---:R-:W-:Y:S05]  /*69a0*/  @!P1 NANOSLEEP.SYNCS 0x989680 ;  /* 0x009896800000995d */ /* 0x004fea0003900000 */
[----:B------:R-:W2:Y:S02]  /*69b0*/  @!P1 SYNCS.PHASECHK.TRANS64 P1, [R4+URZ], R3 ;  /* 0x00000003040095a7 */ /* 0x000ea4000802007f */
[----:B--2---:R-:W-:Y:S05]  /*69c0*/  @!P1 BRA `(.L_x_25) ;  /* 0xfffffffc00ec9947 */ /* 0x004fea000383ffff */
[----:B------:R-:W-:Y:S05]  /*69d0*/  BRA `(.L_x_24) ;  /* 0xffffffb000387947 */ /* 0x000fea000383ffff */
.L_x_31:
[----:B0-----:R-:W-:-:S04]  /*69e0*/  IMAD.U32 R4, RZ, RZ, UR43 ;  /* 0x0000002bff047e24 */ /* 0x001fc8000f8e00ff */
[----:B------:R0:W1:Y:S03]  /*69f0*/  SYNCS.PHASECHK.TRANS64.TRYWAIT P0, [R4+URZ+0x8], R3 ;  /* 0x00000803040075a7 */ /* 0x000066000800017f */
[----:B-1----:R-:W-:Y:S05]  /*6a00*/  @!P0 NANOSLEEP.SYNCS 0x989680 ;  /* 0x009896800000895d */ /* 0x002fea0003900000 */
[----:B------:R-:W1:Y:S02]  /*6a10*/  @!P0 SYNCS.PHASECHK.TRANS64 P0, [R4+URZ+0x8], R3 ;  /* 0x00000803040085a7 */ /* 0x000e64000800007f */
[----:B-1----:R-:W-:Y:S05]  /*6a20*/  @!P0 BRA `(.L_x_31) ;  /* 0xfffffffc00ec8947 */ /* 0x002fea000383ffff */
[----:B------:R-:W-:Y:S05]  /*6a30*/  BRA `(.L_x_188) ;  /* 0xffffffb400647947 */ /* 0x000fea000383ffff */
.L_x_168:
[----:B------:R-:W-:Y:S01]  /*6a40*/  BSSY B1, `(.L_x_189) ;  /* 0x0000006000017945 */ /* 0x000fe20003800000 */
[----:B------:R-:W-:-:S07]  /*6a50*/  IMAD.MOV.U32 R15, RZ, RZ, -0x1 ;  /* 0xffffffffff0f7424 */ /* 0x000fce00078e00ff */
[----:B-----5:R-:W-:Y:S05]  /*6a60*/  WARPSYNC.COLLECTIVE R15, `(.L_x_190) ;  /* 0x000000000f0c7348 */ /* 0x020fea0003c00000 */
[----:B------:R-:W-:Y:S02]  /*6a70*/  ELECT P6, UR62, PT ;  /* 0x00000000003e782f */ /* 0x000fe400038c0000 */
[----:B------:R-:W-:Y:S01]  /*6a80*/  MOV R14, UR62 ;  /* 0x0000003e000e7c02 */ /* 0x000fe20008000f00 */
[----:B-----5:R-:W-:Y:S10]  /*6a90*/  ENDCOLLECTIVE ;  /* 0x000000000000791b */ /* 0x020ff40003800000 */
.L_x_190:
[----:B------:R-:W-:Y:S05]  /*6aa0*/  BSYNC B1 ;  /* 0x0000000000017941 */ /* 0x000fea0003800000 */
.L_x_189:
[----:B------:R-:W-:Y:S05]  /*6ab0*/  BRA `(.L_x_191) ;  /* 0xfffffff000307947 */ /* 0x000fea000383ffff */
.L_x_171:
[----:B-1----:R1:W2:Y:S02]  /*6ac0*/  SYNCS.PHASECHK.TRANS64.TRYWAIT P1, [R11+URZ+0x18], R6 ;  /* 0x000018060b0075a7 */ /* 0x0022a4000802017f */
[----:B--2---:R-:W-:Y:S05]  /*6ad0*/  @!P1 NANOSLEEP.SYNCS 0x989680 ;  /* 0x009896800000995d */ /* 0x004fea0003900000 */
[----:B------:R-:W2:Y:S02]  /*6ae0*/  @!P1 SYNCS.PHASECHK.TRANS64 P1, [R11+URZ+0x18], R6 ;  /* 0x000018060b0095a7 */ /* 0x000ea4000802007f */
[----:B--2---:R-:W-:Y:S05]  /*6af0*/  @!P1 BRA `(.L_x_171) ;  /* 0xfffffffc00f09947 */ /* 0x004fea000383ffff */
[----:B------:R-:W-:Y:S05]  /*6b00*/  BRA `(.L_x_192) ;  /* 0xfffffff000647947 */ /* 0x000fea000383ffff */
.L_x_180:
[----:B------:R-:W-:Y:S01]  /*6b10*/  BSSY B0, `(.L_x_193) ;  /* 0x0000006000007945 */ /* 0x000fe20003800000 */
[----:B------:R-:W-:-:S07]  /*6b20*/  IMAD.MOV.U32 R15, RZ, RZ, -0x1 ;  /* 0xffffffffff0f7424 */ /* 0x000fce00078e00ff */
[----:B-----5:R-:W-:Y:S05]  /*6b30*/  WARPSYNC.COLLECTIVE R15, `(.L_x_194) ;  /* 0x000000000f0c7348 */ /* 0x020fea0003c00000 */
[----:B------:R-:W-:Y:S02]  /*6b40*/  ELECT P6, UR62, PT ;  /* 0x00000000003e782f */ /* 0x000fe400038c0000 */
[----:B------:R-:W-:Y:S01]  /*6b50*/  MOV R14, UR62 ;  /* 0x0000003e000e7c02 */ /* 0x000fe20008000f00 */
[----:B-----5:R-:W-:Y:S10]  /*6b60*/  ENDCOLLECTIVE ;  /* 0x000000000000791b */ /* 0x020ff40003800000 */
.L_x_194:
[----:B------:R-:W-:Y:S05]  /*6b70*/  BSYNC B0 ;  /* 0x0000000000007941 */ /* 0x000fea0003800000 */
.L_x_193:
[----:B------:R-:W-:Y:S05]  /*6b80*/  BRA `(.L_x_195) ;  /* 0xfffffff800c07947 */ /* 0x000fea000383ffff */
.L_x_184:
[----:B0-----:R0:W1:Y:S02]  /*6b90*/  SYNCS.PHASECHK.TRANS64.TRYWAIT P0, [R7+URZ], R2 ;  /* 0x00000002070075a7 */ /* 0x001064000800017f */
[----:B-1----:R-:W-:Y:S05]  /*6ba0*/  @!P0 NANOSLEEP.SYNCS 0x989680 ;  /* 0x009896800000895d */ /* 0x002fea0003900000 */
[----:B------:R-:W1:Y:S02]  /*6bb0*/  @!P0 SYNCS.PHASECHK.TRANS64 P0, [R7+URZ], R2 ;  /* 0x00000002070085a7 */ /* 0x000e64000800007f */
[----:B-1----:R-:W-:Y:S05]  /*6bc0*/  @!P0 BRA `(.L_x_184) ;  /* 0xfffffffc00f08947 */ /* 0x002fea000383ffff */
[----:B------:R-:W-:Y:S05]  /*6bd0*/  BRA `(.L_x_196) ;  /* 0xfffffffc00007947 */ /* 0x000fea000383ffff */
.L_x_185:
[----:B0-----:R0:W1:Y:S02]  /*6be0*/  SYNCS.PHASECHK.TRANS64.TRYWAIT P0, [R4+URZ], R3 ;  /* 0x00000003040075a7 */ /* 0x001064000800017f */
[----:B-1----:R-:W-:Y:S05]  /*6bf0*/  @!P0 NANOSLEEP.SYNCS 0x989680 ;  /* 0x009896800000895d */ /* 0x002fea0003900000 */
[----:B------:R-:W1:Y:S02]  /*6c00*/  @!P0 SYNCS.PHASECHK.TRANS64 P0, [R4+URZ], R3 ;  /* 0x00000003040085a7 */ /* 0x000e64000800007f */
[----:B-1----:R-:W-:Y:S05]  /*6c10*/  @!P0 BRA `(.L_x_185) ;  /* 0xfffffffc00f08947 */ /* 0x002fea000383ffff */
[----:B------:R-:W-:Y:S05]  /*6c20*/  BRA `(.L_x_197) ;  /* 0xfffffffc00087947 */ /* 0x000fea000383ffff */
.L_x_198:
[----:B------:R-:W-:-:S00]  /*6c30*/  BRA `(.L_x_198) ;  /* 0xfffffffc00fc7947 */ /* 0x000fc0000383ffff */
[----:B------:R-:W-:-:S00]  /*6c40*/  NOP ;  /* 0x0000000000007918 */ /* 0x000fc00000000000 */
        /* <DEDUP_REMOVED lines=11> */
.L_x_199:


//--------------------- .nv.global.init           --------------------------
	.section	.nv.global.init,"aw",@progbits
.nv.global.init:
	.type		$str$22,@object
	.size		$str$22,($str$23 - $str$22)
$str$22:
        /*0000*/ 	.byte	0x6b, 0x5f, 0x74, 0x69, 0x6c, 0x65, 0x5f, 0x63, 0x6f, 0x75, 0x6e, 0x74, 0x20, 0x3e, 0x3d, 0x20
        /*0010*/ 	.byte	0x31, 0x00
	.type		$str$23,@object
	.size		$str$23,(__unnamed_1 - $str$23)
$str$23:
        /*0012*/ 	.byte	0x2f, 0x74, 0x6d, 0x70, 0x2f, 0x63, 0x75, 0x74, 0x6c, 0x61, 0x73, 0x73, 0x5f, 0x73, 0x77, 0x65
        /*0022*/ 	.byte	0x65, 0x70, 0x5f, 0x73, 0x72, 0x63, 0x2f, 0x69, 0x6e, 0x63, 0x6c, 0x75, 0x64, 0x65, 0x2f, 0x63
        /*0032*/ 	.byte	0x75, 0x74, 0x6c, 0x61, 0x73, 0x73, 0x2f, 0x67, 0x65, 0x6d, 0x6d, 0x2f, 0x63, 0x6f, 0x6c, 0x6c
        /*0042*/ 	.byte	0x65, 0x63, 0x74, 0x69, 0x76, 0x65, 0x2f, 0x73, 0x6d, 0x39, 0x30, 0x5f, 0x6d, 0x6d, 0x61, 0x5f
        /*0052*/ 	.byte	0x74, 0x6d, 0x61, 0x5f, 0x67, 0x6d, 0x6d, 0x61, 0x5f, 0x73, 0x73, 0x5f, 0x77, 0x61, 0x72, 0x70
        /*0062*/ 	.byte	0x73, 0x70, 0x65, 0x63, 0x69, 0x61, 0x6c, 0x69, 0x7a, 0x65, 0x64, 0x2e, 0x68, 0x70, 0x70, 0x00
	.type		__unnamed_1,@object
	.size		__unnamed_1,(.L_0 - __unnamed_1)
__unnamed_1:
        /*0072*/ 	.byte	0x76, 0x6f, 0x69, 0x64, 0x20, 0x63, 0x75, 0x74, 0x6c, 0x61, 0x73, 0x73, 0x3a, 0x3a, 0x67, 0x65
        /* <DEDUP_REMOVED lines=172> */
.L_0:


//--------------------- .nv.shared._ZN7cutlass13device_kernelINS_4gemm6kernel13GemmUniversalIN4cute5tupleIJiiiiEEENS1_10collective13CollectiveMmaINS1_34MainloopSm90TmaGmmaWarpSpecializedILi3ENS5_IJNS4_1CILi1EEESB_SB_EEENS1_32KernelTmaWarpSpecializedPingpongEEENS5_IJNSA_ILi64EEENSA_ILi128EEESG_EEEaNS5_IJlSB_lEEEaSI_NS4_8TiledMMAINS4_8MMA_AtomIJNS4_4SM904GMMA27MMA_64x128x32_S32S8S8_SS_TNEEEENS4_6LayoutISC_NS5_IJNSA_ILi0EEESQ_SQ_EEEEENS5_IJNS4_10UnderscoreEST_ST_EEEEENS4_13SM90_TMA_LOADENS4_14ComposedLayoutINS4_7SwizzleILi3ELi4ELi3EEENS4_18smem_ptr_flag_bitsILi8EEENSP_INS5_IJNSA_ILi8EEESG_EEENS5_IJSG_SB_EEEEEEEvNS4_8identityESW_S16_vS17_EENS_8epilogue10collective6detail29Sm90TmaWarpSpecializedAdapterINS1A_15DefaultEpilogueIaSI_SI_NS19_6thread17LinearCombinationIaLi1EiiLNS1E_9ScaleType4KindE0ELNS_15FloatRoundStyleE2EaEENS1_15EpilogueDefaultEEEEEvvEEEEvNT_6ParamsE --------------------------
	.section	.nv.shared._ZN7cutlass13device_kernelINS_4gemm6kernel13GemmUniversalIN4cute5tupleIJiiiiEEENS1_10collective13CollectiveMmaINS1_34MainloopSm90TmaGmmaWarpSpecializedILi3ENS5_IJNS4_1CILi1EEESB_SB_EEENS1_32KernelTmaWarpSpecializedPingpongEEENS5_IJNSA_ILi64EEENSA_ILi128EEESG_EEEaNS5_IJlSB_lEEEaSI_NS4_8TiledMMAINS4_8MMA_AtomIJNS4_4SM904GMMA27MMA_64x128x32_S32S8S8_SS_TNEEEENS4_6LayoutISC_NS5_IJNSA_ILi0EEESQ_SQ_EEEEENS5_IJNS4_10UnderscoreEST_ST_EEEEENS4_13SM90_TMA_LOADENS4_14ComposedLayoutINS4_7SwizzleILi3ELi4ELi3EEENS4_18smem_ptr_flag_bitsILi8EEENSP_INS5_IJNSA_ILi8EEESG_EEENS5_IJSG_SB_EEEEEEEvNS4_8identityESW_S16_vS17_EENS_8epilogue10collective6detail29Sm90TmaWarpSpecializedAdapterINS1A_15DefaultEpilogueIaSI_SI_NS19_6thread17LinearCombinationIaLi1EiiLNS1E_9ScaleType4KindE0ELNS_15FloatRoundStyleE2EaEENS1_15EpilogueDefaultEEEEEvvEEEEvNT_6ParamsE,"aw",@nobits
	.sectionflags	@""
	.align	16
	.zero		1024


//--------------------- .nv.shared.reserved.0     --------------------------
	.section	.nv.shared.reserved.0,"aw",@nobits
	.weak		__nv_reservedSMEM_offset_0_alias
	.size		__nv_reservedSMEM_offset_0_alias, 0, 0
	.other		__nv_reservedSMEM_offset_0_alias,@"STO_CUDA_RESERVED_SHARED STV_DEFAULT"
__nv_reservedSMEM_offset_0_alias:
	.zero		0


//--------------------- .nv.global                --------------------------
	.section	.nv.global,"aw",@nobits
.nv.global:
	.type		_ZN40_INTERNAL_e98864e8_4_k_cu_49e031b1_222984cute1_E,@object
	.size		_ZN40_INTERNAL_e98864e8_4_k_cu_49e031b1_222984cute1_E,(_ZN40_INTERNAL_e98864e8_4_k_cu_49e031b1_222984cuda3std3__45__cpo6cbeginE - _ZN40_INTERNAL_e98864e8_4_k_cu_49e031b1_222984cute1_E)
_ZN40_INTERNAL_e98864e8_4_k_cu_49e031b1_222984cute1_E:
	.zero		1
	.type		_ZN40_INTERNAL_e98864e8_4_k_cu_49e031b1_222984cuda3std3__45__cpo6cbeginE,@object
	.size		_ZN40_INTERNAL_e98864e8_4_k_cu_49e031b1_222984cuda3std3__45__cpo6cbeginE,(_ZN40_INTERNAL_e98864e8_4_k_cu_49e031b1_222984cuda3std3__48in_placeE - _ZN40_INTERNAL_e98864e8_4_k_cu_49e031b1_222984cuda3std3__45__cpo6cbeginE)
_ZN40_INTERNAL_e98864e8_4_k_cu_49e031b1_222984cuda3std3__45__cpo6cbeginE:
	.zero		1
	.type		_ZN40_INTERNAL_e98864e8_4_k_cu_49e031b1_222984cuda3std3__48in_placeE,@object
	.size		_ZN40_INTERNAL_e98864e8_4_k_cu_49e031b1_222984cuda3std3__48in_placeE,(_ZN40_INTERNAL_e98864e8_4_k_cu_49e031b1_222984cuda3std6ranges3__45__cpo9iter_moveE - _ZN40_INTERNAL_e98864e8_4_k_cu_49e031b1_222984cuda3std3__48in_placeE)
_ZN40_INTERNAL_e98864e8_4_k_cu_49e031b1_222984cuda3std3__48in_placeE:
	.zero		1
	.type		_ZN40_INTERNAL_e98864e8_4_k_cu_49e031b1_222984cuda3std6ranges3__45__cpo9iter_moveE,@object
	.size		_ZN40_INTERNAL_e98864e8_4_k_cu_49e031b1_222984cuda3std6ranges3__45__cpo9iter_moveE,(_ZN40_INTERNAL_e98864e8_4_k_cu_49e031b1_222984cuda3std3__45__cpo5beginE - _ZN40_INTERNAL_e98864e8_4_k_cu_49e031b1_222984cuda3std6ranges3__45__cpo9iter_moveE)
_ZN40_INTERNAL_e98864e8_4_k_cu_49e031b1_222984cuda3std6ranges3__45__cpo9iter_moveE:
	.zero		1
	.type		_ZN40_INTERNAL_e98864e8_4_k_cu_49e031b1_222984cuda3std3__45__cpo5beginE,@object
	.size		_ZN40_INTERNAL_e98864e8_4_k_cu_49e031b1_222984cuda3std3__45__cpo5beginE,(_ZN40_INTERNAL_e98864e8_4_k_cu_49e031b1_222984cuda3std3__442_GLOBAL__N__e98864e8_4_k_cu_49e031b1_222986ignoreE - _ZN40_INTERNAL_e98864e8_4_k_cu_49e031b1_222984cuda3std3__45__cpo5beginE)
_ZN40_INTERNAL_e98864e8_4_k_cu_49e031b1_222984cuda3std3__45__cpo5beginE:
	.zero		1
	.type		_ZN40_INTERNAL_e98864e8_4_k_cu_49e031b1_222984cuda3std3__442_GLOBAL__N__e98864e8_4_k_cu_49e031b1_222986ignoreE,@object
	.size		_ZN40_INTERNAL_e98864e8_4_k_cu_49e031b1_222984cuda3std3__442_GLOBAL__N__e98864e8_4_k_cu_49e031b1_222986ignoreE,(_ZN40_INTERNAL_e98864e8_4_k_cu_49e031b1_222984cute7productE - _ZN40_INTERNAL_e98864e8_4_k_cu_49e031b1_222984cuda3std3__442_GLOBAL__N__e98864e8_4_k_cu_49e031b1_222986ignoreE)
_ZN40_INTERNAL_e98864e8_4_k_cu_49e031b1_222984cuda3std3__442_GLOBAL__N__e98864e8_4_k_cu_49e031b1_222986ignoreE:
	.zero		1
	.type		_ZN40_INTERNAL_e98864e8_4_k_cu_49e031b1_222984cute7productE,@object
	.size		_ZN40_INTERNAL_e98864e8_4_k_cu_49e031b1_222984cute7productE,(_ZN40_INTERNAL_e98864e8_4_k_cu_49e031b1_222984cuda3std3__45__cpo3endE - _ZN40_INTERNAL_e98864e8_4_k_cu_49e031b1_222984cute7productE)
_ZN40_INTERNAL_e98864e8_4_k_cu_49e031b1_222984cute7productE:
	.zero		1
	.type		_ZN40_INTERNAL_e98864e8_4_k_cu_49e031b1_222984cuda3std3__45__cpo3endE,@object
	.size		_ZN40_INTERNAL_e98864e8_4_k_cu_49e031b1_222984cuda3std3__45__cpo3endE,(_ZN40_INTERNAL_e98864e8_4_k_cu_49e031b1_222984cuda3std3__419piecewise_constructE - _ZN40_INTERNAL_e98864e8_4_k_cu_49e031b1_222984cuda3std3__45__cpo3endE)
_ZN40_INTERNAL_e98864e8_4_k_cu_49e031b1_222984cuda3std3__45__cpo3endE:
	.zero		1
	.type		_ZN40_INTERNAL_e98864e8_4_k_cu_49e031b1_222984cuda3std3__419piecewise_constructE,@object
	.size		_ZN40_INTERNAL_e98864e8_4_k_cu_49e031b1_222984cuda3std3__419piecewise_constructE,(_ZN40_INTERNAL_e98864e8_4_k_cu_49e031b1_222984cuda3std3__45__cpo4cendE - _ZN40_INTERNAL_e98864e8_4_k_cu_49e031b1_222984cuda3std3__419piecewise_constructE)
_ZN40_INTERNAL_e98864e8_4_k_cu_49e031b1_222984cuda3std3__419piecewise_constructE:
	.zero		1
	.type		_ZN40_INTERNAL_e98864e8_4_k_cu_49e031b1_222984cuda3std3__45__cpo4cendE,@object
	.size		_ZN40_INTERNAL_e98864e8_4_k_cu_49e031b1_222984cuda3std3__45__cpo4cendE,(_ZN40_INTERNAL_e98864e8_4_k_cu_49e031b1_222984cuda3std6ranges3__45__cpo4swapE - _ZN40_INTERNAL_e98864e8_4_k_cu_49e031b1_222984cuda3std3__45__cpo4cendE)
_ZN40_INTERNAL_e98864e8_4_k_cu_49e031b1_222984cuda3std3__45__cpo4cendE:
	.zero		1
	.type		_ZN40_INTERNAL_e98864e8_4_k_cu_49e031b1_222984cuda3std6ranges3__45__cpo4swapE,@object
	.size		_ZN40_INTERNAL_e98864e8_4_k_cu_49e031b1_222984cuda3std6ranges3__45__cpo4swapE,(.L_8 - _ZN40_INTERNAL_e98864e8_4_k_cu_49e031b1_222984cuda3std6ranges3__45__cpo4swapE)
_ZN40_INTERNAL_e98864e8_4_k_cu_49e031b1_222984cuda3std6ranges3__45__cpo4swapE:
	.zero		1
.L_8:


//--------------------- .nv.constant0._ZN7cutlass13device_kernelINS_4gemm6kernel13GemmUniversalIN4cute5tupleIJiiiiEEENS1_10collective13CollectiveMmaINS1_34MainloopSm90TmaGmmaWarpSpecializedILi3ENS5_IJNS4_1CILi1EEESB_SB_EEENS1_32KernelTmaWarpSpecializedPingpongEEENS5_IJNSA_ILi64EEENSA_ILi128EEESG_EEEaNS5_IJlSB_lEEEaSI_NS4_8TiledMMAINS4_8MMA_AtomIJNS4_4SM904GMMA27MMA_64x128x32_S32S8S8_SS_TNEEEENS4_6LayoutISC_NS5_IJNSA_ILi0EEESQ_SQ_EEEEENS5_IJNS4_10UnderscoreEST_ST_EEEEENS4_13SM90_TMA_LOADENS4_14ComposedLayoutINS4_7SwizzleILi3ELi4ELi3EEENS4_18smem_ptr_flag_bitsILi8EEENSP_INS5_IJNSA_ILi8EEESG_EEENS5_IJSG_SB_EEEEEEEvNS4_8identityESW_S16_vS17_EENS_8epilogue10collective6detail29Sm90TmaWarpSpecializedAdapterINS1A_15DefaultEpilogueIaSI_SI_NS19_6thread17LinearCombinationIaLi1EiiLNS1E_9ScaleType4KindE0ELNS_15FloatRoundStyleE2EaEENS1_15EpilogueDefaultEEEEEvvEEEEvNT_6ParamsE --------------------------
	.section	.nv.constant0._ZN7cutlass13device_kernelINS_4gemm6kernel13GemmUniversalIN4cute5tupleIJiiiiEEENS1_10collective13CollectiveMmaINS1_34MainloopSm90TmaGmmaWarpSpecializedILi3ENS5_IJNS4_1CILi1EEESB_SB_EEENS1_32KernelTmaWarpSpecializedPingpongEEENS5_IJNSA_ILi64EEENSA_ILi128EEESG_EEEaNS5_IJlSB_lEEEaSI_NS4_8TiledMMAINS4_8MMA_AtomIJNS4_4SM904GMMA27MMA_64x128x32_S32S8S8_SS_TNEEEENS4_6LayoutISC_NS5_IJNSA_ILi0EEESQ_SQ_EEEEENS5_IJNS4_10UnderscoreEST_ST_EEEEENS4_13SM90_TMA_LOADENS4_14ComposedLayoutINS4_7SwizzleILi3ELi4ELi3EEENS4_18smem_ptr_flag_bitsILi8EEENSP_INS5_IJNSA_ILi8EEESG_EEENS5_IJSG_SB_EEEEEEEvNS4_8identityESW_S16_vS17_EENS_8epilogue10collective6detail29Sm90TmaWarpSpecializedAdapterINS1A_15DefaultEpilogueIaSI_SI_NS19_6thread17LinearCombinationIaLi1EiiLNS1E_9ScaleType4KindE0ELNS_15FloatRoundStyleE2EaEENS1_15EpilogueDefaultEEEEEvvEEEEvNT_6ParamsE,"a",@progbits
	.sectionflags	@""
	.align	4
.nv.constant0._ZN7cutlass13device_kernelINS_4gemm6kernel13GemmUniversalIN4cute5tupleIJiiiiEEENS1_10collective13CollectiveMmaINS1_34MainloopSm90TmaGmmaWarpSpecializedILi3ENS5_IJNS4_1CILi1EEESB_SB_EEENS1_32KernelTmaWarpSpecializedPingpongEEENS5_IJNSA_ILi64EEENSA_ILi128EEESG_EEEaNS5_IJlSB_lEEEaSI_NS4_8TiledMMAINS4_8MMA_AtomIJNS4_4SM904GMMA27MMA_64x128x32_S32S8S8_SS_TNEEEENS4_6LayoutISC_NS5_IJNSA_ILi0EEESQ_SQ_EEEEENS5_IJNS4_10UnderscoreEST_ST_EEEEENS4_13SM90_TMA_LOADENS4_14ComposedLayoutINS4_7SwizzleILi3ELi4ELi3EEENS4_18smem_ptr_flag_bitsILi8EEENSP_INS5_IJNSA_ILi8EEESG_EEENS5_IJSG_SB_EEEEEEEvNS4_8identityESW_S16_vS17_EENS_8epilogue10collective6detail29Sm90TmaWarpSpecializedAdapterINS1A_15DefaultEpilogueIaSI_SI_NS19_6thread17LinearCombinationIaLi1EiiLNS1E_9ScaleType4KindE0ELNS_15FloatRoundStyleE2EaEENS1_15EpilogueDefaultEEEEEvvEEEEvNT_6ParamsE:
	.zero		1664


//--------------------- SYMBOLS --------------------------

	.type		.nv.reservedSmem.offset0,@object
	.size		.nv.reservedSmem.offset0,0x4
	.type		__assertfail,@function
